	.target	sm_100a

	.elftype	@"ET_EXEC"


//--------------------- .note.nv.tkinfo           --------------------------
	.section	.note.nv.tkinfo,"",@"SHT_NOTE"
	.sectionflags	@"SHF_NOTE_NV_TKINFO"
	.tkinfo
        /*0018*/ 	.word	0x00000002
        /*0030*/ 	.string	""
        /*0030*/ 	.string	"ptxas"
        /*0030*/ 	.string	"Cuda compilation tools, release 13.0, V13.0.88"
        /*0030*/ 	.string	"Build cuda_13.0.r13.0/compiler.36424714_0"
        /*0030*/ 	.string	"-arch sm_100a -m 64 "



//--------------------- .note.nv.cuinfo           --------------------------
	.section	.note.nv.cuinfo,"",@"SHT_NOTE"
	.sectionflags	@"SHF_NOTE_NV_CUINFO"
        /*0018*/ 	.short	0x0002
        /*001a*/ 	.short	0x0064
        /*001c*/ 	.short	0x0082
	.zero		2


//--------------------- .nv.info                  --------------------------
	.section	.nv.info,"",@"SHT_CUDA_INFO"
	.align	4


	//----- nvinfo : EIATTR_REGCOUNT
	.align		4
        /*0000*/ 	.byte	0x04, 0x2f
        /*0002*/ 	.short	(.L_19 - .L_18)
	.align		4
.L_18:
        /*0004*/ 	.word	index@(_ZN7cutlass13device_kernelINS_4gemm6kernel13GemmUniversalIN4cute5tupleIJiiiiEEENS1_10collective13CollectiveMmaINS1_35MainloopSm100TmaUmmaWarpSpecializedILi8ELi2ELi4ENS5_IJNS4_1CILi4EEESB_NSA_ILi1EEEEEEEENS5_IJNSA_ILi128EEENSA_ILi64EEESG_EEEfNS5_IJlSC_lEEEfSI_NS4_8TiledMMAINS4_8MMA_AtomIJNS4_23SM100_MMA_TF32_2x1SM_SSINS_10tfloat32_tESM_fLi128ELi64ELNS4_4UMMA5MajorE0ELSO_0ELNSN_7ScaleInE0ELSP_0EEEEEENS4_6LayoutINS5_IJSC_SC_SC_EEENS5_IJNSA_ILi0EEESU_SU_EEEEENS5_IJNS4_10UnderscoreESX_SX_EEEEENS4_28SM100_TMA_2SM_LOAD_MULTICASTENS4_14ComposedLayoutINS4_7SwizzleILi3ELi4ELi3EEENS4_18smem_ptr_flag_bitsILi32EEENSS_INS5_IJNSA_ILi8EEENSA_ILi32EEEEEENS5_IJS17_SC_EEEEEEEvNS4_8identityES10_S1B_vS1C_EENS_8epilogue10collective18CollectiveEpilogueINS1E_23Sm100TmaWarpSpecializedILi3ELi2ELi16ELb1ELb0EEEJNS5_IJSG_SG_SG_EEENS5_IJNSS_ISG_SC_EENSS_INS5_IJNSA_ILi16EEENSA_ILi2EEEEEENS5_IJSC_S17_EEEEEEEEfSI_fSI_NS1E_6fusion15FusionCallbacksIS1I_NS1R_17LinearCombinationIffffLNS_15FloatRoundStyleE2EEES1J_S1Q_JEEENS4_5SM1004TMEM4LOAD26SM100_TMEM_LOAD_32dp32b16xENS4_13SM90_TMA_LOADENS11_INS12_ILi2ELi4ELi3EEES15_NSS_INS5_IJS16_S1L_EEENS5_IJS1L_SC_EEEEEEENS4_39AutoVectorizingCopyWithAssumedAlignmentILi128EEENS4_14SM90_TMA_STOREES26_S28_S28_EEEvvEEEEvNT_6ParamsE)
        /*0008*/ 	.word	0x00000060


	//----- nvinfo : EIATTR_FRAME_SIZE
	.align		4
.L_19:
        /*000c*/ 	.byte	0x04, 0x11
        /*000e*/ 	.short	(.L_21 - .L_20)
	.align		4
.L_20:
        /*0010*/ 	.word	index@($__internal_2_$__cuda_sm10x_tcgen05_guardrail_trap_unallocated_columns_being_dealloced)
        /*0014*/ 	.word	0x00000000


	//----- nvinfo : EIATTR_FRAME_SIZE
	.align		4
.L_21:
        /*0018*/ 	.byte	0x04, 0x11
        /*001a*/ 	.short	(.L_23 - .L_22)
	.align		4
.L_22:
        /*001c*/ 	.word	index@($__internal_1_$__cuda_sm10x_tcgen05_guardrail_trap_phase_invalid_during_alloc)
        /*0020*/ 	.word	0x00000000


	//----- nvinfo : EIATTR_FRAME_SIZE
	.align		4
.L_23:
        /*0024*/ 	.byte	0x04, 0x11
        /*0026*/ 	.short	(.L_25 - .L_24)
	.align		4
.L_24:
        /*0028*/ 	.word	index@($__internal_0_$__cuda_sm10x_tcgen05_guardrail_trap_col_being_dealloced_not_returned_by_alloc)
        /*002c*/ 	.word	0x00000000


	//----- nvinfo : EIATTR_FRAME_SIZE
	.align		4
.L_25:
        /*0030*/ 	.byte	0x04, 0x11
        /*0032*/ 	.short	(.L_27 - .L_26)
	.align		4
.L_26:
        /*0034*/ 	.word	index@(_ZN7cutlass13device_kernelINS_4gemm6kernel13GemmUniversalIN4cute5tupleIJiiiiEEENS1_10collective13CollectiveMmaINS1_35MainloopSm100TmaUmmaWarpSpecializedILi8ELi2ELi4ENS5_IJNS4_1CILi4EEESB_NSA_ILi1EEEEEEEENS5_IJNSA_ILi128EEENSA_ILi64EEESG_EEEfNS5_IJlSC_lEEEfSI_NS4_8TiledMMAINS4_8MMA_AtomIJNS4_23SM100_MMA_TF32_2x1SM_SSINS_10tfloat32_tESM_fLi128ELi64ELNS4_4UMMA5MajorE0ELSO_0ELNSN_7ScaleInE0ELSP_0EEEEEENS4_6LayoutINS5_IJSC_SC_SC_EEENS5_IJNSA_ILi0EEESU_SU_EEEEENS5_IJNS4_10UnderscoreESX_SX_EEEEENS4_28SM100_TMA_2SM_LOAD_MULTICASTENS4_14ComposedLayoutINS4_7SwizzleILi3ELi4ELi3EEENS4_18smem_ptr_flag_bitsILi32EEENSS_INS5_IJNSA_ILi8EEENSA_ILi32EEEEEENS5_IJS17_SC_EEEEEEEvNS4_8identityES10_S1B_vS1C_EENS_8epilogue10collective18CollectiveEpilogueINS1E_23Sm100TmaWarpSpecializedILi3ELi2ELi16ELb1ELb0EEEJNS5_IJSG_SG_SG_EEENS5_IJNSS_ISG_SC_EENSS_INS5_IJNSA_ILi16EEENSA_ILi2EEEEEENS5_IJSC_S17_EEEEEEEEfSI_fSI_NS1E_6fusion15FusionCallbacksIS1I_NS1R_17LinearCombinationIffffLNS_15FloatRoundStyleE2EEES1J_S1Q_JEEENS4_5SM1004TMEM4LOAD26SM100_TMEM_LOAD_32dp32b16xENS4_13SM90_TMA_LOADENS11_INS12_ILi2ELi4ELi3EEES15_NSS_INS5_IJS16_S1L_EEENS5_IJS1L_SC_EEEEEEENS4_39AutoVectorizingCopyWithAssumedAlignmentILi128EEENS4_14SM90_TMA_STOREES26_S28_S28_EEEvvEEEEvNT_6ParamsE)
        /*0038*/ 	.word	0x00000000


	//----- nvinfo : EIATTR_MIN_STACK_SIZE
	.align		4
.L_27:
        /*003c*/ 	.byte	0x04, 0x12
        /*003e*/ 	.short	(.L_29 - .L_28)
	.align		4
.L_28:
        /*0040*/ 	.word	index@(_ZN7cutlass13device_kernelINS_4gemm6kernel13GemmUniversalIN4cute5tupleIJiiiiEEENS1_10collective13CollectiveMmaINS1_35MainloopSm100TmaUmmaWarpSpecializedILi8ELi2ELi4ENS5_IJNS4_1CILi4EEESB_NSA_ILi1EEEEEEEENS5_IJNSA_ILi128EEENSA_ILi64EEESG_EEEfNS5_IJlSC_lEEEfSI_NS4_8TiledMMAINS4_8MMA_AtomIJNS4_23SM100_MMA_TF32_2x1SM_SSINS_10tfloat32_tESM_fLi128ELi64ELNS4_4UMMA5MajorE0ELSO_0ELNSN_7ScaleInE0ELSP_0EEEEEENS4_6LayoutINS5_IJSC_SC_SC_EEENS5_IJNSA_ILi0EEESU_SU_EEEEENS5_IJNS4_10UnderscoreESX_SX_EEEEENS4_28SM100_TMA_2SM_LOAD_MULTICASTENS4_14ComposedLayoutINS4_7SwizzleILi3ELi4ELi3EEENS4_18smem_ptr_flag_bitsILi32EEENSS_INS5_IJNSA_ILi8EEENSA_ILi32EEEEEENS5_IJS17_SC_EEEEEEEvNS4_8identityES10_S1B_vS1C_EENS_8epilogue10collective18CollectiveEpilogueINS1E_23Sm100TmaWarpSpecializedILi3ELi2ELi16ELb1ELb0EEEJNS5_IJSG_SG_SG_EEENS5_IJNSS_ISG_SC_EENSS_INS5_IJNSA_ILi16EEENSA_ILi2EEEEEENS5_IJSC_S17_EEEEEEEEfSI_fSI_NS1E_6fusion15FusionCallbacksIS1I_NS1R_17LinearCombinationIffffLNS_15FloatRoundStyleE2EEES1J_S1Q_JEEENS4_5SM1004TMEM4LOAD26SM100_TMEM_LOAD_32dp32b16xENS4_13SM90_TMA_LOADENS11_INS12_ILi2ELi4ELi3EEES15_NSS_INS5_IJS16_S1L_EEENS5_IJS1L_SC_EEEEEEENS4_39AutoVectorizingCopyWithAssumedAlignmentILi128EEENS4_14SM90_TMA_STOREES26_S28_S28_EEEvvEEEEvNT_6ParamsE)
        /*0044*/ 	.word	0x00000000
.L_29:


//--------------------- .nv.compat                --------------------------
	.section	.nv.compat,"",@"SHT_CUDA_COMPAT_INFO"
	.align	4
        /*0000*/ 	.byte	0x02, 0x09, 0x01, 0x00, 0x02, 0x02, 0x02, 0x00, 0x02, 0x05, 0x05, 0x00, 0x03, 0x07, 0x01, 0x01
        /*0010*/ 	.byte	0x02, 0x03, 0x01, 0x00, 0x02, 0x06, 0x01, 0x00, 0x04, 0x0b, 0x08, 0x00, 0x09, 0x00, 0x00, 0x00
        /*0020*/ 	.byte	0x00, 0x00, 0x00, 0x00


//--------------------- .nv.info._ZN7cutlass13device_kernelINS_4gemm6kernel13GemmUniversalIN4cute5tupleIJiiiiEEENS1_10collective13CollectiveMmaINS1_35MainloopSm100TmaUmmaWarpSpecializedILi8ELi2ELi4ENS5_IJNS4_1CILi4EEESB_NSA_ILi1EEEEEEEENS5_IJNSA_ILi128EEENSA_ILi64EEESG_EEEfNS5_IJlSC_lEEEfSI_NS4_8TiledMMAINS4_8MMA_AtomIJNS4_23SM100_MMA_TF32_2x1SM_SSINS_10tfloat32_tESM_fLi128ELi64ELNS4_4UMMA5MajorE0ELSO_0ELNSN_7ScaleInE0ELSP_0EEEEEENS4_6LayoutINS5_IJSC_SC_SC_EEENS5_IJNSA_ILi0EEESU_SU_EEEEENS5_IJNS4_10UnderscoreESX_SX_EEEEENS4_28SM100_TMA_2SM_LOAD_MULTICASTENS4_14ComposedLayoutINS4_7SwizzleILi3ELi4ELi3EEENS4_18smem_ptr_flag_bitsILi32EEENSS_INS5_IJNSA_ILi8EEENSA_ILi32EEEEEENS5_IJS17_SC_EEEEEEEvNS4_8identityES10_S1B_vS1C_EENS_8epilogue10collective18CollectiveEpilogueINS1E_23Sm100TmaWarpSpecializedILi3ELi2ELi16ELb1ELb0EEEJNS5_IJSG_SG_SG_EEENS5_IJNSS_ISG_SC_EENSS_INS5_IJNSA_ILi16EEENSA_ILi2EEEEEENS5_IJSC_S17_EEEEEEEEfSI_fSI_NS1E_6fusion15FusionCallbacksIS1I_NS1R_17LinearCombinationIffffLNS_15FloatRoundStyleE2EEES1J_S1Q_JEEENS4_5SM1004TMEM4LOAD26SM100_TMEM_LOAD_32dp32b16xENS4_13SM90_TMA_LOADENS11_INS12_ILi2ELi4ELi3EEES15_NSS_INS5_IJS16_S1L_EEENS5_IJS1L_SC_EEEEEEENS4_39AutoVectorizingCopyWithAssumedAlignmentILi128EEENS4_14SM90_TMA_STOREES26_S28_S28_EEEvvEEEEvNT_6ParamsE --------------------------
	.section	.nv.info._ZN7cutlass13device_kernelINS_4gemm6kernel13GemmUniversalIN4cute5tupleIJiiiiEEENS1_10collective13CollectiveMmaINS1_35MainloopSm100TmaUmmaWarpSpecializedILi8ELi2ELi4ENS5_IJNS4_1CILi4EEESB_NSA_ILi1EEEEEEEENS5_IJNSA_ILi128EEENSA_ILi64EEESG_EEEfNS5_IJlSC_lEEEfSI_NS4_8TiledMMAINS4_8MMA_AtomIJNS4_23SM100_MMA_TF32_2x1SM_SSINS_10tfloat32_tESM_fLi128ELi64ELNS4_4UMMA5MajorE0ELSO_0ELNSN_7ScaleInE0ELSP_0EEEEEENS4_6LayoutINS5_IJSC_SC_SC_EEENS5_IJNSA_ILi0EEESU_SU_EEEEENS5_IJNS4_10UnderscoreESX_SX_EEEEENS4_28SM100_TMA_2SM_LOAD_MULTICASTENS4_14ComposedLayoutINS4_7SwizzleILi3ELi4ELi3EEENS4_18smem_ptr_flag_bitsILi32EEENSS_INS5_IJNSA_ILi8EEENSA_ILi32EEEEEENS5_IJS17_SC_EEEEEEEvNS4_8identityES10_S1B_vS1C_EENS_8epilogue10collective18CollectiveEpilogueINS1E_23Sm100TmaWarpSpecializedILi3ELi2ELi16ELb1ELb0EEEJNS5_IJSG_SG_SG_EEENS5_IJNSS_ISG_SC_EENSS_INS5_IJNSA_ILi16EEENSA_ILi2EEEEEENS5_IJSC_S17_EEEEEEEEfSI_fSI_NS1E_6fusion15FusionCallbacksIS1I_NS1R_17LinearCombinationIffffLNS_15FloatRoundStyleE2EEES1J_S1Q_JEEENS4_5SM1004TMEM4LOAD26SM100_TMEM_LOAD_32dp32b16xENS4_13SM90_TMA_LOADENS11_INS12_ILi2ELi4ELi3EEES15_NSS_INS5_IJS16_S1L_EEENS5_IJS1L_SC_EEEEEEENS4_39AutoVectorizingCopyWithAssumedAlignmentILi128EEENS4_14SM90_TMA_STOREES26_S28_S28_EEEvvEEEEvNT_6ParamsE,"",@"SHT_CUDA_INFO"
	.sectionflags	@""
	.align	4


	//----- nvinfo : EIATTR_CUDA_API_VERSION
	.align		4
        /*0000*/ 	.byte	0x04, 0x37
        /*0002*/ 	.short	(.L_31 - .L_30)
.L_30:
        /*0004*/ 	.word	0x00000082


	//----- nvinfo : EIATTR_KPARAM_INFO
	.align		4
.L_31:
        /*0008*/ 	.byte	0x04, 0x17
        /*000a*/ 	.short	(.L_33 - .L_32)
.L_32:
        /*000c*/ 	.word	0x00000000
        /*0010*/ 	.short	0x0000
        /*0012*/ 	.short	0x0000
        /*0014*/ 	.byte	0x00, 0xf0, 0x01, 0x20


	//----- nvinfo : EIATTR_AT_ENTRY_FRAGMENTS
	.align		4
.L_33:
        /*0018*/ 	.byte	0x04, 0x4f
        /*001a*/ 	.short	(.L_35 - .L_34)


	//   ....[0]....
.L_34:
        /*001c*/ 	.word	0x00000007


	//----- nvinfo : EIATTR_RESERVED_SMEM_USED
	.align		4
.L_35:
        /*0020*/ 	.byte	0x01, 0x41
	.zero		2


	//----- nvinfo : EIATTR_SPARSE_MMA_MASK
	.align		4
        /*0024*/ 	.byte	0x03, 0x50
        /*0026*/ 	.short	0x0000


	//----- nvinfo : EIATTR_TCGEN05_2CTA_USED
	.align		4
        /*0028*/ 	.byte	0x01, 0x52
	.zero		2


	//----- nvinfo : EIATTR_MAXREG_COUNT
	.align		4
        /*002c*/ 	.byte	0x03, 0x1b
        /*002e*/ 	.short	0x00ff


	//----- nvinfo : EIATTR_NUM_BARRIERS
	.align		4
        /*0030*/ 	.byte	0x02, 0x4c
        /*0032*/ 	.byte	0x07
	.zero		1


	//----- nvinfo : EIATTR_EXTERNS
	.align		4
        /*0034*/ 	.byte	0x04, 0x0f
        /*0036*/ 	.short	(.L_37 - .L_36)


	//   ....[0]....
	.align		4
.L_36:
        /*0038*/ 	.word	index@(__assertfail)


	//----- nvinfo : EIATTR_MERCURY_ISA_VERSION
	.align		4
.L_37:
        /*003c*/ 	.byte	0x03, 0x5f
        /*003e*/ 	.short	0x0101


	//----- nvinfo : EIATTR_INT_WARP_WIDE_INSTR_OFFSETS
	.align		4
        /*0040*/ 	.byte	0x04, 0x31
        /*0042*/ 	.short	(.L_39 - .L_38)


	//   ....[0]....
.L_38:
        /*0044*/ 	.word	0x00000dc0


	//   ....[1]....
        /*0048*/ 	.word	0x00000e60


	//   ....[2]....
        /*004c*/ 	.word	0x00004c70


	//   ....[3]....
        /*0050*/ 	.word	0x00004c90


	//   ....[4]....
        /*0054*/ 	.word	0x00004cc0


	//   ....[5]....
        /*0058*/ 	.word	0x00005860


	//   ....[6]....
        /*005c*/ 	.word	0x00005920


	//   ....[7]....
        /*0060*/ 	.word	0x00005990


	//   ....[8]....
        /*0064*/ 	.word	0x00005ad0


	//   ....[9]....
        /*0068*/ 	.word	0x00005be0


	//   ....[10]....
        /*006c*/ 	.word	0x00005c10


	//----- nvinfo : EIATTR_COOP_GROUP_MASK_REGIDS
	.align		4
.L_39:
        /*0070*/ 	.byte	0x04, 0x29
        /*0072*/ 	.short	(.L_41 - .L_40)


	//   ....[0]....
.L_40:
        /*0074*/ 	.word	0xffffffff


	//   ....[1]....
        /*0078*/ 	.word	0xffffffff


	//   ....[2]....
        /*007c*/ 	.word	0xffffffff


	//   ....[3]....
        /*0080*/ 	.word	0xffffffff


	//   ....[4]....
        /*0084*/ 	.word	0xffffffff


	//   ....[5]....
        /*0088*/ 	.word	0xffffffff


	//   ....[6]....
        /*008c*/ 	.word	0xffffffff


	//   ....[7]....
        /*0090*/ 	.word	0xffffffff


	//   ....[8]....
        /*0094*/ 	.word	0xffffffff


	//   ....[9]....
        /*0098*/ 	.word	0xffffffff


	//   ....[10]....
        /*009c*/ 	.word	0xffffffff


	//   ....[11]....
        /*00a0*/ 	.word	0xffffffff


	//   ....[12]....
        /*00a4*/ 	.word	0xffffffff


	//   ....[13]....
        /*00a8*/ 	.word	0xffffffff


	//----- nvinfo : EIATTR_COOP_GROUP_INSTR_OFFSETS
	.align		4
.L_41:
        /*00ac*/ 	.byte	0x04, 0x28
        /*00ae*/ 	.short	(.L_43 - .L_42)


	//   ....[0]....
.L_42:
        /*00b0*/ 	.word	0x000000b0


	//   ....[1]....
        /*00b4*/ 	.word	0x00000510


	//   ....[2]....
        /*00b8*/ 	.word	0x00000750


	//   ....[3]....
        /*00bc*/ 	.word	0x000008c0


	//   ....[4]....
        /*00c0*/ 	.word	0x000009b0


	//   ....[5]....
        /*00c4*/ 	.word	0x00000b10


	//   ....[6]....
        /*00c8*/ 	.word	0x00000ca0


	//   ....[7]....
        /*00cc*/ 	.word	0x00000ee0


	//   ....[8]....
        /*00d0*/ 	.word	0x00002790


	//   ....[9]....
        /*00d4*/ 	.word	0x00003890


	//   ....[10]....
        /*00d8*/ 	.word	0x00003d60


	//   ....[11]....
        /*00dc*/ 	.word	0x00003d90


	//   ....[12]....
        /*00e0*/ 	.word	0x00004b70


	//   ....[13]....
        /*00e4*/ 	.word	0x00004d80


	//----- nvinfo : EIATTR_VRC_CTA_INIT_COUNT
	.align		4
.L_43:
        /*00e8*/ 	.byte	0x02, 0x4a
        /*00ea*/ 	.byte	0x80
	.zero		1


	//----- nvinfo : EIATTR_SYSCALL_OFFSETS
	.align		4
        /*00ec*/ 	.byte	0x04, 0x46
        /*00ee*/ 	.short	(.L_45 - .L_44)


	//   ....[0]....
.L_44:
        /*00f0*/ 	.word	0x00006920


	//   ....[1]....
        /*00f4*/ 	.word	0x00006a10


	//   ....[2]....
        /*00f8*/ 	.word	0x00007240


	//   ....[3]....
        /*00fc*/ 	.word	0x00007a60


	//----- nvinfo : EIATTR_MBARRIER_INSTR_OFFSETS
	.align		4
.L_45:
        /*0100*/ 	.byte	0x04, 0x39
        /*0102*/ 	.short	(.L_47 - .L_46)


	//   ....[0]....
.L_46:
        /*0104*/ 	.word	0x00000640
        /*0108*/ 	.word	0x000000ff
        /*010c*/ 	.word	0x00000000
        /*0110*/ 	.short	0x0100
        /*0112*/ 	.byte	0x04
	.zero		1


	//   ....[1]....
        /*0114*/ 	.word	0x00000650
        /*0118*/ 	.word	0x000000ff
        /*011c*/ 	.word	0x00000040
        /*0120*/ 	.short	0x0100
        /*0122*/ 	.byte	0x04
	.zero		1


	//   ....[2]....
        /*0124*/ 	.word	0x00000660
        /*0128*/ 	.word	0x000000ff
        /*012c*/ 	.word	0x00000008
        /*0130*/ 	.short	0x0100
        /*0132*/ 	.byte	0x04
	.zero		1


	//   ....[3]....
        /*0134*/ 	.word	0x00000670
        /*0138*/ 	.word	0x000000ff
        /*013c*/ 	.word	0x00000048
        /*0140*/ 	.short	0x0100
        /*0142*/ 	.byte	0x04
	.zero		1


	//   ....[4]....
        /*0144*/ 	.word	0x00000680
        /*0148*/ 	.word	0x000000ff
        /*014c*/ 	.word	0x00000010
        /*0150*/ 	.short	0x0100
        /*0152*/ 	.byte	0x04
	.zero		1


	//   ....[5]....
        /*0154*/ 	.word	0x00000690
        /*0158*/ 	.word	0x000000ff
        /*015c*/ 	.word	0x00000050
        /*0160*/ 	.short	0x0100
        /*0162*/ 	.byte	0x04
	.zero		1


	//   ....[6]....
        /*0164*/ 	.word	0x000006a0
        /*0168*/ 	.word	0x000000ff
        /*016c*/ 	.word	0x00000018
        /*0170*/ 	.short	0x0100
        /*0172*/ 	.byte	0x04
	.zero		1


	//   ....[7]....
        /*0174*/ 	.word	0x000006b0
        /*0178*/ 	.word	0x000000ff
        /*017c*/ 	.word	0x00000058
        /*0180*/ 	.short	0x0100
        /*0182*/ 	.byte	0x04
	.zero		1


	//   ....[8]....
        /*0184*/ 	.word	0x000006c0
        /*0188*/ 	.word	0x000000ff
        /*018c*/ 	.word	0x00000020
        /*0190*/ 	.short	0x0100
        /*0192*/ 	.byte	0x04
	.zero		1


	//   ....[9]....
        /*0194*/ 	.word	0x000006d0
        /*0198*/ 	.word	0x000000ff
        /*019c*/ 	.word	0x00000060
        /*01a0*/ 	.short	0x0100
        /*01a2*/ 	.byte	0x04
	.zero		1


	//   ....[10]....
        /*01a4*/ 	.word	0x000006e0
        /*01a8*/ 	.word	0x000000ff
        /*01ac*/ 	.word	0x00000028
        /*01b0*/ 	.short	0x0100
        /*01b2*/ 	.byte	0x04
	.zero		1


	//   ....[11]....
        /*01b4*/ 	.word	0x000006f0
        /*01b8*/ 	.word	0x000000ff
        /*01bc*/ 	.word	0x00000068
        /*01c0*/ 	.short	0x0100
        /*01c2*/ 	.byte	0x04
	.zero		1


	//   ....[12]....
        /*01c4*/ 	.word	0x00000700
        /*01c8*/ 	.word	0x000000ff
        /*01cc*/ 	.word	0x00000030
        /*01d0*/ 	.short	0x0100
        /*01d2*/ 	.byte	0x04
	.zero		1


	//   ....[13]....
        /*01d4*/ 	.word	0x00000710
        /*01d8*/ 	.word	0x000000ff
        /*01dc*/ 	.word	0x00000070
        /*01e0*/ 	.short	0x0100
        /*01e2*/ 	.byte	0x04
	.zero		1


	//   ....[14]....
        /*01e4*/ 	.word	0x00000720
        /*01e8*/ 	.word	0x000000ff
        /*01ec*/ 	.word	0x00000038
        /*01f0*/ 	.short	0x0100
        /*01f2*/ 	.byte	0x04
	.zero		1


	//   ....[15]....
        /*01f4*/ 	.word	0x00000730
        /*01f8*/ 	.word	0x000000ff
        /*01fc*/ 	.word	0x00000078
        /*0200*/ 	.short	0x0100
        /*0202*/ 	.byte	0x04
	.zero		1


	//   ....[16]....
        /*0204*/ 	.word	0x00000850
        /*0208*/ 	.word	0x000000ff
        /*020c*/ 	.word	0x00000080
        /*0210*/ 	.short	0x0100
        /*0212*/ 	.byte	0x04
	.zero		1


	//   ....[17]....
        /*0214*/ 	.word	0x00000860
        /*0218*/ 	.word	0x000000ff
        /*021c*/ 	.word	0x00000098
        /*0220*/ 	.short	0x0100
        /*0222*/ 	.byte	0x04
	.zero		1


	//   ....[18]....
        /*0224*/ 	.word	0x00000870
        /*0228*/ 	.word	0x000000ff
        /*022c*/ 	.word	0x00000088
        /*0230*/ 	.short	0x0100
        /*0232*/ 	.byte	0x04
	.zero		1


	//   ....[19]....
        /*0234*/ 	.word	0x00000880
        /*0238*/ 	.word	0x000000ff
        /*023c*/ 	.word	0x000000a0
        /*0240*/ 	.short	0x0100
        /*0242*/ 	.byte	0x04
	.zero		1


	//   ....[20]....
        /*0244*/ 	.word	0x00000890
        /*0248*/ 	.word	0x000000ff
        /*024c*/ 	.word	0x00000090
        /*0250*/ 	.short	0x0100
        /*0252*/ 	.byte	0x04
	.zero		1


	//   ....[21]....
        /*0254*/ 	.word	0x000008a0
        /*0258*/ 	.word	0x000000ff
        /*025c*/ 	.word	0x000000a8
        /*0260*/ 	.short	0x0100
        /*0262*/ 	.byte	0x04
	.zero		1


	//   ....[22]....
        /*0264*/ 	.word	0x00000980
        /*0268*/ 	.word	0x000000ff
        /*026c*/ 	.word	0x000000b0
        /*0270*/ 	.short	0x0100
        /*0272*/ 	.byte	0x06
	.zero		1


	//   ....[23]....
        /*0274*/ 	.word	0x00000990
        /*0278*/ 	.word	0x000000ff
        /*027c*/ 	.word	0x000000b8
        /*0280*/ 	.short	0x0100
        /*0282*/ 	.byte	0x06
	.zero		1


	//   ....[24]....
        /*0284*/ 	.word	0x00000ac0
        /*0288*/ 	.word	0x000000ff
        /*028c*/ 	.word	0x000000c0
        /*0290*/ 	.short	0x0100
        /*0292*/ 	.byte	0x06
	.zero		1


	//   ....[25]....
        /*0294*/ 	.word	0x00000ad0
        /*0298*/ 	.word	0x000000ff
        /*029c*/ 	.word	0x000000d0
        /*02a0*/ 	.short	0x0100
        /*02a2*/ 	.byte	0x06
	.zero		1


	//   ....[26]....
        /*02a4*/ 	.word	0x00000ae0
        /*02a8*/ 	.word	0x000000ff
        /*02ac*/ 	.word	0x000000c8
        /*02b0*/ 	.short	0x0100
        /*02b2*/ 	.byte	0x06
	.zero		1


	//   ....[27]....
        /*02b4*/ 	.word	0x00000af0
        /*02b8*/ 	.word	0x000000ff
        /*02bc*/ 	.word	0x000000d8
        /*02c0*/ 	.short	0x0100
        /*02c2*/ 	.byte	0x06
	.zero		1


	//   ....[28]....
        /*02c4*/ 	.word	0x00000c10
        /*02c8*/ 	.word	0x000000ff
        /*02cc*/ 	.word	0x000000e0
        /*02d0*/ 	.short	0x0100
        /*02d2*/ 	.byte	0x04
	.zero		1


	//   ....[29]....
        /*02d4*/ 	.word	0x00000c20
        /*02d8*/ 	.word	0x000000ff
        /*02dc*/ 	.word	0x00000100
        /*02e0*/ 	.short	0x0100
        /*02e2*/ 	.byte	0x04
	.zero		1


	//   ....[30]....
        /*02e4*/ 	.word	0x00000c30
        /*02e8*/ 	.word	0x000000ff
        /*02ec*/ 	.word	0x000000e8
        /*02f0*/ 	.short	0x0100
        /*02f2*/ 	.byte	0x04
	.zero		1


	//   ....[31]....
        /*02f4*/ 	.word	0x00000c40
        /*02f8*/ 	.word	0x000000ff
        /*02fc*/ 	.word	0x00000108
        /*0300*/ 	.short	0x0100
        /*0302*/ 	.byte	0x04
	.zero		1


	//   ....[32]....
        /*0304*/ 	.word	0x00000c50
        /*0308*/ 	.word	0x000000ff
        /*030c*/ 	.word	0x000000f0
        /*0310*/ 	.short	0x0100
        /*0312*/ 	.byte	0x04
	.zero		1


	//   ....[33]....
        /*0314*/ 	.word	0x00000c60
        /*0318*/ 	.word	0x000000ff
        /*031c*/ 	.word	0x00000110
        /*0320*/ 	.short	0x0100
        /*0322*/ 	.byte	0x04
	.zero		1


	//   ....[34]....
        /*0324*/ 	.word	0x00000c70
        /*0328*/ 	.word	0x000000ff
        /*032c*/ 	.word	0x000000f8
        /*0330*/ 	.short	0x0100
        /*0332*/ 	.byte	0x04
	.zero		1


	//   ....[35]....
        /*0334*/ 	.word	0x00000c80
        /*0338*/ 	.word	0x000000ff
        /*033c*/ 	.word	0x00000118
        /*0340*/ 	.short	0x0100
        /*0342*/ 	.byte	0x04
	.zero		1


	//   ....[36]....
        /*0344*/ 	.word	0x00000d70
        /*0348*/ 	.word	0x000000ff
        /*034c*/ 	.word	0x00000120
        /*0350*/ 	.short	0x0100
        /*0352*/ 	.byte	0x04
	.zero		1


	//   ....[37]....
        /*0354*/ 	.word	0x00000d80
        /*0358*/ 	.word	0x000000ff
        /*035c*/ 	.word	0x00000130
        /*0360*/ 	.short	0x0100
        /*0362*/ 	.byte	0x04
	.zero		1


	//   ....[38]....
        /*0364*/ 	.word	0x00000d90
        /*0368*/ 	.word	0x000000ff
        /*036c*/ 	.word	0x00000128
        /*0370*/ 	.short	0x0100
        /*0372*/ 	.byte	0x04
	.zero		1


	//   ....[39]....
        /*0374*/ 	.word	0x00000da0
        /*0378*/ 	.word	0x000000ff
        /*037c*/ 	.word	0x00000138
        /*0380*/ 	.short	0x0100
        /*0382*/ 	.byte	0x04
	.zero		1


	//   ....[40]....
        /*0384*/ 	.word	0x00000ea0
        /*0388*/ 	.word	0x000000ff
        /*038c*/ 	.word	0x00000140
        /*0390*/ 	.short	0x0100
        /*0392*/ 	.byte	0x06
	.zero		1


	//   ....[41]....
        /*0394*/ 	.word	0x00001d50
        /*0398*/ 	.word	0x00000003
        /*039c*/ 	.word	0x00000130
        /*03a0*/ 	.short	0x010a
        /*03a2*/ 	.byte	0xff
	.zero		1


	//   ....[42]....
        /*03a4*/ 	.word	0x00001d80
        /*03a8*/ 	.word	0x00000003
        /*03ac*/ 	.word	0x00000120
        /*03b0*/ 	.short	0x0101
        /*03b2*/ 	.byte	0xff
	.zero		1


	//   ....[43]....
        /*03b4*/ 	.word	0x00001e40
        /*03b8*/ 	.word	0x000000ff
        /*03bc*/ 	.word	0x00000040
        /*03c0*/ 	.short	0x010a
        /*03c2*/ 	.byte	0x04
	.zero		1


	//   ....[44]....
        /*03c4*/ 	.word	0x00001f10
        /*03c8*/ 	.word	0x000000ff
        /*03cc*/ 	.word	0x00000040
        /*03d0*/ 	.short	0x010a
        /*03d2*/ 	.byte	0x06
	.zero		1


	//   ....[45]....
        /*03d4*/ 	.word	0x00002070
        /*03d8*/ 	.word	0x000000ff
        /*03dc*/ 	.word	0x00000040
        /*03e0*/ 	.short	0x010a
        /*03e2*/ 	.byte	0x04
	.zero		1


	//   ....[46]....
        /*03e4*/ 	.word	0x00002310
        /*03e8*/ 	.word	0x000000ff
        /*03ec*/ 	.word	0x000000b8
        /*03f0*/ 	.short	0x0101
        /*03f2*/ 	.byte	0x15
	.zero		1


	//   ....[47]....
        /*03f4*/ 	.word	0x00002330
        /*03f8*/ 	.word	0x000000ff
        /*03fc*/ 	.word	0x00000040
        /*0400*/ 	.short	0x010a
        /*0402*/ 	.byte	0x04
	.zero		1


	//   ....[48]....
        /*0404*/ 	.word	0x000023b0
        /*0408*/ 	.word	0x000000ff
        /*040c*/ 	.word	0x00000040
        /*0410*/ 	.short	0x010a
        /*0412*/ 	.byte	0x07
	.zero		1


	//   ....[49]....
        /*0414*/ 	.word	0x000024f0
        /*0418*/ 	.word	0x000000ff
        /*041c*/ 	.word	0x00000040
        /*0420*/ 	.short	0x010a
        /*0422*/ 	.byte	0x04
	.zero		1


	//   ....[50]....
        /*0424*/ 	.word	0x000027c0
        /*0428*/ 	.word	0x00000003
        /*042c*/ 	.word	0x000000c0
        /*0430*/ 	.short	0x010a
        /*0432*/ 	.byte	0xff
	.zero		1


	//   ....[51]....
        /*0434*/ 	.word	0x00002910
        /*0438*/ 	.word	0x00000000
        /*043c*/ 	.word	0x00000000
        /*0440*/ 	.short	0x0101
        /*0442*/ 	.byte	0xff
	.zero		1


	//   ....[52]....
        /*0444*/ 	.word	0x00002ed0
        /*0448*/ 	.word	0x000000ff
        /*044c*/ 	.word	0x00000000
        /*0450*/ 	.short	0x010a
        /*0452*/ 	.byte	0x04
	.zero		1


	//   ....[53]....
        /*0454*/ 	.word	0x00002f60
        /*0458*/ 	.word	0x000000ff
        /*045c*/ 	.word	0x00000000
        /*0460*/ 	.short	0x010a
        /*0462*/ 	.byte	0x05
	.zero		1


	//   ....[54]....
        /*0464*/ 	.word	0x00002ff0
        /*0468*/ 	.word	0x000000ff
        /*046c*/ 	.word	0x00000000
        /*0470*/ 	.short	0x010a
        /*0472*/ 	.byte	0x05
	.zero		1


	//   ....[55]....
        /*0474*/ 	.word	0x00003080
        /*0478*/ 	.word	0x000000ff
        /*047c*/ 	.word	0x00000000
        /*0480*/ 	.short	0x010a
        /*0482*/ 	.byte	0x05
	.zero		1


	//   ....[56]....
        /*0484*/ 	.word	0x00003110
        /*0488*/ 	.word	0x000000ff
        /*048c*/ 	.word	0x00000000
        /*0490*/ 	.short	0x010a
        /*0492*/ 	.byte	0x05
	.zero		1


	//   ....[57]....
        /*0494*/ 	.word	0x000031a0
        /*0498*/ 	.word	0x000000ff
        /*049c*/ 	.word	0x00000000
        /*04a0*/ 	.short	0x010a
        /*04a2*/ 	.byte	0x05
	.zero		1


	//   ....[58]....
        /*04a4*/ 	.word	0x00003230
        /*04a8*/ 	.word	0x000000ff
        /*04ac*/ 	.word	0x00000000
        /*04b0*/ 	.short	0x010a
        /*04b2*/ 	.byte	0x05
	.zero		1


	//   ....[59]....
        /*04b4*/ 	.word	0x000032d0
        /*04b8*/ 	.word	0x00000000
        /*04bc*/ 	.word	0x00000000
        /*04c0*/ 	.short	0x010a
        /*04c2*/ 	.byte	0xff
	.zero		1


	//   ....[60]....
        /*04c4*/ 	.word	0x000033f0
        /*04c8*/ 	.word	0x00000002
        /*04cc*/ 	.word	0x00000120
        /*04d0*/ 	.short	0x010a
        /*04d2*/ 	.byte	0xff
	.zero		1


	//   ....[61]....
        /*04d4*/ 	.word	0x00003450
        /*04d8*/ 	.word	0x00000004
        /*04dc*/ 	.word	0x00000000
        /*04e0*/ 	.short	0x0101
        /*04e2*/ 	.byte	0xff
	.zero		1


	//   ....[62]....
        /*04e4*/ 	.word	0x00003470
        /*04e8*/ 	.word	0x000000ff
        /*04ec*/ 	.word	0x000000d0
        /*04f0*/ 	.short	0x010a
        /*04f2*/ 	.byte	0x04
	.zero		1


	//   ....[63]....
        /*04f4*/ 	.word	0x00003590
        /*04f8*/ 	.word	0x00000002
        /*04fc*/ 	.word	0x000000c0
        /*0500*/ 	.short	0x010a
        /*0502*/ 	.byte	0xff
	.zero		1


	//   ....[64]....
        /*0504*/ 	.word	0x000036a0
        /*0508*/ 	.word	0x00000002
        /*050c*/ 	.word	0x00000000
        /*0510*/ 	.short	0x0101
        /*0512*/ 	.byte	0xff
	.zero		1


	//   ....[65]....
        /*0514*/ 	.word	0x00003730
        /*0518*/ 	.word	0x000000ff
        /*051c*/ 	.word	0x000000d0
        /*0520*/ 	.short	0x0106
        /*0522*/ 	.byte	0x04
	.zero		1


	//   ....[66]....
        /*0524*/ 	.word	0x00003750
        /*0528*/ 	.word	0x000000ff
        /*052c*/ 	.word	0x000000d0
        /*0530*/ 	.short	0x010a
        /*0532*/ 	.byte	0x04
	.zero		1


	//   ....[67]....
        /*0534*/ 	.word	0x000037e0
        /*0538*/ 	.word	0x000000ff
        /*053c*/ 	.word	0x000000d0
        /*0540*/ 	.short	0x0106
        /*0542*/ 	.byte	0x07
	.zero		1


	//   ....[68]....
        /*0544*/ 	.word	0x00003820
        /*0548*/ 	.word	0x00000000
        /*054c*/ 	.word	0x000000d0
        /*0550*/ 	.short	0x010a
        /*0552*/ 	.byte	0xff
	.zero		1


	//   ....[69]....
        /*0554*/ 	.word	0x00003a60
        /*0558*/ 	.word	0x000000ff
        /*055c*/ 	.word	0x00000008
        /*0560*/ 	.short	0x010a
        /*0562*/ 	.byte	0x05
	.zero		1


	//   ....[70]....
        /*0564*/ 	.word	0x00003a80
        /*0568*/ 	.word	0x000000ff
        /*056c*/ 	.word	0x00000008
        /*0570*/ 	.short	0x010a
        /*0572*/ 	.byte	0x05
	.zero		1


	//   ....[71]....
        /*0574*/ 	.word	0x00003c10
        /*0578*/ 	.word	0x000000ff
        /*057c*/ 	.word	0x00000008
        /*0580*/ 	.short	0x010a
        /*0582*/ 	.byte	0x05
	.zero		1


	//   ....[72]....
        /*0584*/ 	.word	0x00003c30
        /*0588*/ 	.word	0x000000ff
        /*058c*/ 	.word	0x00000008
        /*0590*/ 	.short	0x010a
        /*0592*/ 	.byte	0x05
	.zero		1


	//   ....[73]....
        /*0594*/ 	.word	0x00003cf0
        /*0598*/ 	.word	0x000000ff
        /*059c*/ 	.word	0x00000000
        /*05a0*/ 	.short	0x0101
        /*05a2*/ 	.byte	0x04
	.zero		1


	//   ....[74]....
        /*05a4*/ 	.word	0x000040b0
        /*05a8*/ 	.word	0x00000000
        /*05ac*/ 	.word	0x000000c0
        /*05b0*/ 	.short	0x010a
        /*05b2*/ 	.byte	0xff
	.zero		1


	//   ....[75]....
        /*05b4*/ 	.word	0x00004170
        /*05b8*/ 	.word	0x00000000
        /*05bc*/ 	.word	0x00000000
        /*05c0*/ 	.short	0x0101
        /*05c2*/ 	.byte	0xff
	.zero		1


	//   ....[76]....
        /*05c4*/ 	.word	0x00004230
        /*05c8*/ 	.word	0x000000ff
        /*05cc*/ 	.word	0x00000000
        /*05d0*/ 	.short	0x010a
        /*05d2*/ 	.byte	0x04
	.zero		1


	//   ....[77]....
        /*05d4*/ 	.word	0x00004240
        /*05d8*/ 	.word	0x000000ff
        /*05dc*/ 	.word	0x00000100
        /*05e0*/ 	.short	0x010a
        /*05e2*/ 	.byte	0x2e
	.zero		1


	//   ....[78]....
        /*05e4*/ 	.word	0x000042f0
        /*05e8*/ 	.word	0x000000ff
        /*05ec*/ 	.word	0x00000000
        /*05f0*/ 	.short	0x010a
        /*05f2*/ 	.byte	0x07
	.zero		1


	//   ....[79]....
        /*05f4*/ 	.word	0x00004420
        /*05f8*/ 	.word	0x000000ff
        /*05fc*/ 	.word	0x00000000
        /*0600*/ 	.short	0x010a
        /*0602*/ 	.byte	0x04
	.zero		1


	//   ....[80]....
        /*0604*/ 	.word	0x00004860
        /*0608*/ 	.word	0x000000ff
        /*060c*/ 	.word	0x00000000
        /*0610*/ 	.short	0x010a
        /*0612*/ 	.byte	0x04
	.zero		1


	//   ....[81]....
        /*0614*/ 	.word	0x000048f0
        /*0618*/ 	.word	0x000000ff
        /*061c*/ 	.word	0x00000000
        /*0620*/ 	.short	0x010a
        /*0622*/ 	.byte	0x05
	.zero		1


	//   ....[82]....
        /*0624*/ 	.word	0x00004980
        /*0628*/ 	.word	0x000000ff
        /*062c*/ 	.word	0x00000000
        /*0630*/ 	.short	0x010a
        /*0632*/ 	.byte	0x05
	.zero		1


	//   ....[83]....
        /*0634*/ 	.word	0x00004a20
        /*0638*/ 	.word	0x00000000
        /*063c*/ 	.word	0x00000000
        /*0640*/ 	.short	0x010a
        /*0642*/ 	.byte	0xff
	.zero		1


	//   ....[84]....
        /*0644*/ 	.word	0x00004a60
        /*0648*/ 	.word	0x00000000
        /*064c*/ 	.word	0x00000000
        /*0650*/ 	.short	0x010a
        /*0652*/ 	.byte	0xff
	.zero		1


	//   ....[85]....
        /*0654*/ 	.word	0x00004ad0
        /*0658*/ 	.word	0x000000ff
        /*065c*/ 	.word	0x00000000
        /*0660*/ 	.short	0x0101
        /*0662*/ 	.byte	0x04
	.zero		1


	//   ....[86]....
        /*0664*/ 	.word	0x00004b10
        /*0668*/ 	.word	0x000000ff
        /*066c*/ 	.word	0x00000140
        /*0670*/ 	.short	0x010a
        /*0672*/ 	.byte	0x29
	.zero		1


	//   ....[87]....
        /*0674*/ 	.word	0x00004b60
        /*0678*/ 	.word	0x000000ff
        /*067c*/ 	.word	0x00000000
        /*0680*/ 	.short	0x0101
        /*0682*/ 	.byte	0x04
	.zero		1


	//   ....[88]....
        /*0684*/ 	.word	0x00004fc0
        /*0688*/ 	.word	0x0000000c
        /*068c*/ 	.word	0x000000c0
        /*0690*/ 	.short	0x010a
        /*0692*/ 	.byte	0xff
	.zero		1


	//   ....[89]....
        /*0694*/ 	.word	0x00005130
        /*0698*/ 	.word	0x00000000
        /*069c*/ 	.word	0x00000000
        /*06a0*/ 	.short	0x0101
        /*06a2*/ 	.byte	0xff
	.zero		1


	//   ....[90]....
        /*06a4*/ 	.word	0x000055b0
        /*06a8*/ 	.word	0x000000ff
        /*06ac*/ 	.word	0x000000b8
        /*06b0*/ 	.short	0x010a
        /*06b2*/ 	.byte	0x1d
	.zero		1


	//   ....[91]....
        /*06b4*/ 	.word	0x00005770
        /*06b8*/ 	.word	0x000000ff
        /*06bc*/ 	.word	0x00000098
        /*06c0*/ 	.short	0x010a
        /*06c2*/ 	.byte	0x04
	.zero		1


	//   ....[92]....
        /*06c4*/ 	.word	0x000059b0
        /*06c8*/ 	.word	0x000000ff
        /*06cc*/ 	.word	0x00000080
        /*06d0*/ 	.short	0x010b
        /*06d2*/ 	.byte	0x04
	.zero		1


	//   ....[93]....
        /*06d4*/ 	.word	0x000059c0
        /*06d8*/ 	.word	0x000000ff
        /*06dc*/ 	.word	0x00000000
        /*06e0*/ 	.short	0x0101
        /*06e2*/ 	.byte	0x10
	.zero		1


	//   ....[94]....
        /*06e4*/ 	.word	0x000059d0
        /*06e8*/ 	.word	0x000000ff
        /*06ec*/ 	.word	0x00000098
        /*06f0*/ 	.short	0x010a
        /*06f2*/ 	.byte	0x05
	.zero		1


	//   ....[95]....
        /*06f4*/ 	.word	0x00005c30
        /*06f8*/ 	.word	0x000000ff
        /*06fc*/ 	.word	0x00000080
        /*0700*/ 	.short	0x010b
        /*0702*/ 	.byte	0x05
	.zero		1


	//   ....[96]....
        /*0704*/ 	.word	0x00005c40
        /*0708*/ 	.word	0x000000ff
        /*070c*/ 	.word	0x00000000
        /*0710*/ 	.short	0x0101
        /*0712*/ 	.byte	0x04
	.zero		1


	//   ....[97]....
        /*0714*/ 	.word	0x00005cf0
        /*0718*/ 	.word	0x000000ff
        /*071c*/ 	.word	0x00000000
        /*0720*/ 	.short	0x010a
        /*0722*/ 	.byte	0x04
	.zero		1


	//   ....[98]....
        /*0724*/ 	.word	0x00005d80
        /*0728*/ 	.word	0x000000ff
        /*072c*/ 	.word	0x00000000
        /*0730*/ 	.short	0x010a
        /*0732*/ 	.byte	0x05
	.zero		1


	//   ....[99]....
        /*0734*/ 	.word	0x00005e20
        /*0738*/ 	.word	0x00000000
        /*073c*/ 	.word	0x00000000
        /*0740*/ 	.short	0x010a
        /*0742*/ 	.byte	0xff
	.zero		1


	//   ....[100]....
        /*0744*/ 	.word	0x000061b0
        /*0748*/ 	.word	0x00000003
        /*074c*/ 	.word	0x000000c0
        /*0750*/ 	.short	0x010a
        /*0752*/ 	.byte	0xff
	.zero		1


	//   ....[101]....
        /*0754*/ 	.word	0x00006330
        /*0758*/ 	.word	0x00000000
        /*075c*/ 	.word	0x00000000
        /*0760*/ 	.short	0x0101
        /*0762*/ 	.byte	0xff
	.zero		1


	//   ....[102]....
        /*0764*/ 	.word	0x00006ea0
        /*0768*/ 	.word	0x00000000
        /*076c*/ 	.word	0x00000080
        /*0770*/ 	.short	0x010a
        /*0772*/ 	.byte	0xff
	.zero		1


	//   ....[103]....
        /*0774*/ 	.word	0x00006f00
        /*0778*/ 	.word	0x00000052
        /*077c*/ 	.word	0x000000e0
        /*0780*/ 	.short	0x010a
        /*0782*/ 	.byte	0xff
	.zero		1


	//   ....[104]....
        /*0784*/ 	.word	0x00006ff0
        /*0788*/ 	.word	0x00000000
        /*078c*/ 	.word	0x00000080
        /*0790*/ 	.short	0x010a
        /*0792*/ 	.byte	0xff
	.zero		1


	//   ....[105]....
        /*0794*/ 	.word	0x00007120
        /*0798*/ 	.word	0x00000052
        /*079c*/ 	.word	0x000000e0
        /*07a0*/ 	.short	0x010a
        /*07a2*/ 	.byte	0xff
	.zero		1


	//   ....[106]....
        /*07a4*/ 	.word	0x000077a0
        /*07a8*/ 	.word	0x00000000
        /*07ac*/ 	.word	0x00000000
        /*07b0*/ 	.short	0x0101
        /*07b2*/ 	.byte	0xff
	.zero		1


	//   ....[107]....
        /*07b4*/ 	.word	0x000077b0
        /*07b8*/ 	.word	0x00000002
        /*07bc*/ 	.word	0x00000080
        /*07c0*/ 	.short	0x010a
        /*07c2*/ 	.byte	0xff
	.zero		1


	//   ....[108]....
        /*07c4*/ 	.word	0x00007880
        /*07c8*/ 	.word	0x00000002
        /*07cc*/ 	.word	0x00000080
        /*07d0*/ 	.short	0x010a
        /*07d2*/ 	.byte	0xff
	.zero		1


	//   ....[109]....
        /*07d4*/ 	.word	0x00007b20
        /*07d8*/ 	.word	0x00000052
        /*07dc*/ 	.word	0x00000000
        /*07e0*/ 	.short	0x0101
        /*07e2*/ 	.byte	0xff
	.zero		1


	//   ....[110]....
        /*07e4*/ 	.word	0x00008080
        /*07e8*/ 	.word	0x00000002
        /*07ec*/ 	.word	0x00000000
        /*07f0*/ 	.short	0x0101
        /*07f2*/ 	.byte	0xff
	.zero		1


	//   ....[111]....
        /*07f4*/ 	.word	0x00008330
        /*07f8*/ 	.word	0x000000ff
        /*07fc*/ 	.word	0x00000000
        /*0800*/ 	.short	0x0101
        /*0802*/ 	.byte	0x06
	.zero		1


	//   ....[112]....
        /*0804*/ 	.word	0x00008350
        /*0808*/ 	.word	0x00000003
        /*080c*/ 	.word	0x00000130
        /*0810*/ 	.short	0x010a
        /*0812*/ 	.byte	0xff
	.zero		1


	//   ....[113]....
        /*0814*/ 	.word	0x000083b0
        /*0818*/ 	.word	0x00000000
        /*081c*/ 	.word	0x00000040
        /*0820*/ 	.short	0x010a
        /*0822*/ 	.byte	0xff
	.zero		1


	//   ....[114]....
        /*0824*/ 	.word	0x00008410
        /*0828*/ 	.word	0x00000000
        /*082c*/ 	.word	0x00000040
        /*0830*/ 	.short	0x010a
        /*0832*/ 	.byte	0xff
	.zero		1


	//   ....[115]....
        /*0834*/ 	.word	0x00008460
        /*0838*/ 	.word	0x00000003
        /*083c*/ 	.word	0x000000c0
        /*0840*/ 	.short	0x010a
        /*0842*/ 	.byte	0xff
	.zero		1


	//   ....[116]....
        /*0844*/ 	.word	0x000084c0
        /*0848*/ 	.word	0x00000000
        /*084c*/ 	.word	0x00000000
        /*0850*/ 	.short	0x010a
        /*0852*/ 	.byte	0xff
	.zero		1


	//   ....[117]....
        /*0854*/ 	.word	0x00008520
        /*0858*/ 	.word	0x00000000
        /*085c*/ 	.word	0x00000000
        /*0860*/ 	.short	0x010a
        /*0862*/ 	.byte	0xff
	.zero		1


	//   ....[118]....
        /*0864*/ 	.word	0x00008580
        /*0868*/ 	.word	0x00000000
        /*086c*/ 	.word	0x00000000
        /*0870*/ 	.short	0x010a
        /*0872*/ 	.byte	0xff
	.zero		1


	//   ....[119]....
        /*0874*/ 	.word	0x000085e0
        /*0878*/ 	.word	0x00000000
        /*087c*/ 	.word	0x00000000
        /*0880*/ 	.short	0x010a
        /*0882*/ 	.byte	0xff
	.zero		1


	//   ....[120]....
        /*0884*/ 	.word	0x00008640
        /*0888*/ 	.word	0x00000000
        /*088c*/ 	.word	0x00000000
        /*0890*/ 	.short	0x010a
        /*0892*/ 	.byte	0xff
	.zero		1


	//   ....[121]....
        /*0894*/ 	.word	0x000086a0
        /*0898*/ 	.word	0x00000000
        /*089c*/ 	.word	0x00000000
        /*08a0*/ 	.short	0x010a
        /*08a2*/ 	.byte	0xff
	.zero		1


	//   ....[122]....
        /*08a4*/ 	.word	0x00008700
        /*08a8*/ 	.word	0x00000000
        /*08ac*/ 	.word	0x00000000
        /*08b0*/ 	.short	0x010a
        /*08b2*/ 	.byte	0xff
	.zero		1


	//   ....[123]....
        /*08b4*/ 	.word	0x00008750
        /*08b8*/ 	.word	0x00000002
        /*08bc*/ 	.word	0x00000120
        /*08c0*/ 	.short	0x010a
        /*08c2*/ 	.byte	0xff
	.zero		1


	//   ....[124]....
        /*08c4*/ 	.word	0x000087b0
        /*08c8*/ 	.word	0x00000002
        /*08cc*/ 	.word	0x000000d0
        /*08d0*/ 	.short	0x010a
        /*08d2*/ 	.byte	0xff
	.zero		1


	//   ....[125]....
        /*08d4*/ 	.word	0x00008800
        /*08d8*/ 	.word	0x00000002
        /*08dc*/ 	.word	0x000000c0
        /*08e0*/ 	.short	0x010a
        /*08e2*/ 	.byte	0xff
	.zero		1


	//   ....[126]....
        /*08e4*/ 	.word	0x00008860
        /*08e8*/ 	.word	0x00000000
        /*08ec*/ 	.word	0x000000d0
        /*08f0*/ 	.short	0x010a
        /*08f2*/ 	.byte	0xff
	.zero		1


	//   ....[127]....
        /*08f4*/ 	.word	0x000088c0
        /*08f8*/ 	.word	0x00000000
        /*08fc*/ 	.word	0x00000008
        /*0900*/ 	.short	0x010a
        /*0902*/ 	.byte	0xff
	.zero		1


	//   ....[128]....
        /*0904*/ 	.word	0x000089b0
        /*0908*/ 	.word	0x00000000
        /*090c*/ 	.word	0x00000008
        /*0910*/ 	.short	0x010a
        /*0912*/ 	.byte	0xff
	.zero		1


	//   ....[129]....
        /*0914*/ 	.word	0x00008a00
        /*0918*/ 	.word	0x00000000
        /*091c*/ 	.word	0x000000c0
        /*0920*/ 	.short	0x010a
        /*0922*/ 	.byte	0xff
	.zero		1


	//   ....[130]....
        /*0924*/ 	.word	0x00008a60
        /*0928*/ 	.word	0x00000000
        /*092c*/ 	.word	0x00000100
        /*0930*/ 	.short	0x010a
        /*0932*/ 	.byte	0xff
	.zero		1


	//   ....[131]....
        /*0934*/ 	.word	0x00008ac0
        /*0938*/ 	.word	0x00000000
        /*093c*/ 	.word	0x00000000
        /*0940*/ 	.short	0x010a
        /*0942*/ 	.byte	0xff
	.zero		1


	//   ....[132]....
        /*0944*/ 	.word	0x00008b20
        /*0948*/ 	.word	0x00000000
        /*094c*/ 	.word	0x00000000
        /*0950*/ 	.short	0x010a
        /*0952*/ 	.byte	0xff
	.zero		1


	//   ....[133]....
        /*0954*/ 	.word	0x00008b80
        /*0958*/ 	.word	0x00000000
        /*095c*/ 	.word	0x00000000
        /*0960*/ 	.short	0x010a
        /*0962*/ 	.byte	0xff
	.zero		1


	//   ....[134]....
        /*0964*/ 	.word	0x00008be0
        /*0968*/ 	.word	0x00000000
        /*096c*/ 	.word	0x00000000
        /*0970*/ 	.short	0x010a
        /*0972*/ 	.byte	0xff
	.zero		1


	//   ....[135]....
        /*0974*/ 	.word	0x00008c40
        /*0978*/ 	.word	0x00000000
        /*097c*/ 	.word	0x00000140
        /*0980*/ 	.short	0x010a
        /*0982*/ 	.byte	0xff
	.zero		1


	//   ....[136]....
        /*0984*/ 	.word	0x00008c90
        /*0988*/ 	.word	0x0000000c
        /*098c*/ 	.word	0x000000c0
        /*0990*/ 	.short	0x010a
        /*0992*/ 	.byte	0xff
	.zero		1


	//   ....[137]....
        /*0994*/ 	.word	0x00008cf0
        /*0998*/ 	.word	0x00000000
        /*099c*/ 	.word	0x000000b8
        /*09a0*/ 	.short	0x010a
        /*09a2*/ 	.byte	0xff
	.zero		1


	//   ....[138]....
        /*09a4*/ 	.word	0x00008d50
        /*09a8*/ 	.word	0x00000000
        /*09ac*/ 	.word	0x00000098
        /*09b0*/ 	.short	0x010a
        /*09b2*/ 	.byte	0xff
	.zero		1


	//   ....[139]....
        /*09b4*/ 	.word	0x00008db0
        /*09b8*/ 	.word	0x00000009
        /*09bc*/ 	.word	0x00000098
        /*09c0*/ 	.short	0x010a
        /*09c2*/ 	.byte	0xff
	.zero		1


	//   ....[140]....
        /*09c4*/ 	.word	0x00008e10
        /*09c8*/ 	.word	0x00000000
        /*09cc*/ 	.word	0x00000000
        /*09d0*/ 	.short	0x010a
        /*09d2*/ 	.byte	0xff
	.zero		1


	//   ....[141]....
        /*09d4*/ 	.word	0x00008e70
        /*09d8*/ 	.word	0x00000000
        /*09dc*/ 	.word	0x00000000
        /*09e0*/ 	.short	0x010a
        /*09e2*/ 	.byte	0xff
	.zero		1


	//   ....[142]....
        /*09e4*/ 	.word	0x00008ec0
        /*09e8*/ 	.word	0x00000003
        /*09ec*/ 	.word	0x000000c0
        /*09f0*/ 	.short	0x010a
        /*09f2*/ 	.byte	0xff
	.zero		1


	//   ....[143]....
        /*09f4*/ 	.word	0x00008f10
        /*09f8*/ 	.word	0x00000000
        /*09fc*/ 	.word	0x00000080
        /*0a00*/ 	.short	0x010a
        /*0a02*/ 	.byte	0xff
	.zero		1


	//   ....[144]....
        /*0a04*/ 	.word	0x00008f60
        /*0a08*/ 	.word	0x00000052
        /*0a0c*/ 	.word	0x000000e0
        /*0a10*/ 	.short	0x010a
        /*0a12*/ 	.byte	0xff
	.zero		1


	//   ....[145]....
        /*0a14*/ 	.word	0x00008fb0
        /*0a18*/ 	.word	0x00000002
        /*0a1c*/ 	.word	0x00000080
        /*0a20*/ 	.short	0x010a
        /*0a22*/ 	.byte	0xff
	.zero		1


	//----- nvinfo : EIATTR_NUM_MBARRIERS
	.align		4
.L_47:
        /*0a24*/ 	.byte	0x03, 0x38
        /*0a26*/ 	.short	0x0029


	//----- nvinfo : EIATTR_EXIT_INSTR_OFFSETS
	.align		4
        /*0a28*/ 	.byte	0x04, 0x1c
        /*0a2a*/ 	.short	(.L_49 - .L_48)


	//   ....[0]....
.L_48:
        /*0a2c*/ 	.word	0x00003300


	//   ....[1]....
        /*0a30*/ 	.word	0x000037f0


	//   ....[2]....
        /*0a34*/ 	.word	0x00003850


	//   ....[3]....
        /*0a38*/ 	.word	0x00004d90


	//   ....[4]....
        /*0a3c*/ 	.word	0x00005e50


	//   ....[5]....
        /*0a40*/ 	.word	0x00005e90


	//   ....[6]....
        /*0a44*/ 	.word	0x00008230


	//   ....[7]....
        /*0a48*/ 	.word	0x000082a0


	//   ....[8]....
        /*0a4c*/ 	.word	0x000082d0


	//   ....[9]....
        /*0a50*/ 	.word	0x00008340


	//----- nvinfo : EIATTR_MAX_THREADS
	.align		4
.L_49:
        /*0a54*/ 	.byte	0x04, 0x05
        /*0a56*/ 	.short	(.L_51 - .L_50)
.L_50:
        /*0a58*/ 	.word	0x00000100
        /*0a5c*/ 	.word	0x00000001
        /*0a60*/ 	.word	0x00000001


	//----- nvinfo : EIATTR_CRS_STACK_SIZE
	.align		4
.L_51:
        /*0a64*/ 	.byte	0x04, 0x1e
        /*0a66*/ 	.short	(.L_53 - .L_52)
.L_52:
        /*0a68*/ 	.word	0x00000000


	//----- nvinfo : EIATTR_CBANK_PARAM_SIZE
	.align		4
.L_53:
        /*0a6c*/ 	.byte	0x03, 0x19
        /*0a6e*/ 	.short	0x0800


	//----- nvinfo : EIATTR_PARAM_CBANK
	.align		4
        /*0a70*/ 	.byte	0x04, 0x0a
        /*0a72*/ 	.short	(.L_55 - .L_54)
	.align		4
.L_54:
        /*0a74*/ 	.word	index@(.nv.constant0._ZN7cutlass13device_kernelINS_4gemm6kernel13GemmUniversalIN4cute5tupleIJiiiiEEENS1_10collective13CollectiveMmaINS1_35MainloopSm100TmaUmmaWarpSpecializedILi8ELi2ELi4ENS5_IJNS4_1CILi4EEESB_NSA_ILi1EEEEEEEENS5_IJNSA_ILi128EEENSA_ILi64EEESG_EEEfNS5_IJlSC_lEEEfSI_NS4_8TiledMMAINS4_8MMA_AtomIJNS4_23SM100_MMA_TF32_2x1SM_SSINS_10tfloat32_tESM_fLi128ELi64ELNS4_4UMMA5MajorE0ELSO_0ELNSN_7ScaleInE0ELSP_0EEEEEENS4_6LayoutINS5_IJSC_SC_SC_EEENS5_IJNSA_ILi0EEESU_SU_EEEEENS5_IJNS4_10UnderscoreESX_SX_EEEEENS4_28SM100_TMA_2SM_LOAD_MULTICASTENS4_14ComposedLayoutINS4_7SwizzleILi3ELi4ELi3EEENS4_18smem_ptr_flag_bitsILi32EEENSS_INS5_IJNSA_ILi8EEENSA_ILi32EEEEEENS5_IJS17_SC_EEEEEEEvNS4_8identityES10_S1B_vS1C_EENS_8epilogue10collective18CollectiveEpilogueINS1E_23Sm100TmaWarpSpecializedILi3ELi2ELi16ELb1ELb0EEEJNS5_IJSG_SG_SG_EEENS5_IJNSS_ISG_SC_EENSS_INS5_IJNSA_ILi16EEENSA_ILi2EEEEEENS5_IJSC_S17_EEEEEEEEfSI_fSI_NS1E_6fusion15FusionCallbacksIS1I_NS1R_17LinearCombinationIffffLNS_15FloatRoundStyleE2EEES1J_S1Q_JEEENS4_5SM1004TMEM4LOAD26SM100_TMEM_LOAD_32dp32b16xENS4_13SM90_TMA_LOADENS11_INS12_ILi2ELi4ELi3EEES15_NSS_INS5_IJS16_S1L_EEENS5_IJS1L_SC_EEEEEEENS4_39AutoVectorizingCopyWithAssumedAlignmentILi128EEENS4_14SM90_TMA_STOREES26_S28_S28_EEEvvEEEEvNT_6ParamsE)
        /*0a78*/ 	.short	0x0380
        /*0a7a*/ 	.short	0x0800


	//----- nvinfo : EIATTR_SW_WAR
	.align		4
.L_55:
        /*0a7c*/ 	.byte	0x04, 0x36
        /*0a7e*/ 	.short	(.L_57 - .L_56)
.L_56:
        /*0a80*/ 	.word	0x00000008
.L_57:


//--------------------- .nv.callgraph             --------------------------
	.section	.nv.callgraph,"",@"SHT_CUDA_CALLGRAPH"
	.align	4
	.sectionentsize	8
	.align		4
        /*0000*/ 	.word	0x00000000
	.align		4
        /*0004*/ 	.word	0xffffffff
	.align		4
        /*0008*/ 	.word	index@(_ZN7cutlass13device_kernelINS_4gemm6kernel13GemmUniversalIN4cute5tupleIJiiiiEEENS1_10collective13CollectiveMmaINS1_35MainloopSm100TmaUmmaWarpSpecializedILi8ELi2ELi4ENS5_IJNS4_1CILi4EEESB_NSA_ILi1EEEEEEEENS5_IJNSA_ILi128EEENSA_ILi64EEESG_EEEfNS5_IJlSC_lEEEfSI_NS4_8TiledMMAINS4_8MMA_AtomIJNS4_23SM100_MMA_TF32_2x1SM_SSINS_10tfloat32_tESM_fLi128ELi64ELNS4_4UMMA5MajorE0ELSO_0ELNSN_7ScaleInE0ELSP_0EEEEEENS4_6LayoutINS5_IJSC_SC_SC_EEENS5_IJNSA_ILi0EEESU_SU_EEEEENS5_IJNS4_10UnderscoreESX_SX_EEEEENS4_28SM100_TMA_2SM_LOAD_MULTICASTENS4_14ComposedLayoutINS4_7SwizzleILi3ELi4ELi3EEENS4_18smem_ptr_flag_bitsILi32EEENSS_INS5_IJNSA_ILi8EEENSA_ILi32EEEEEENS5_IJS17_SC_EEEEEEEvNS4_8identityES10_S1B_vS1C_EENS_8epilogue10collective18CollectiveEpilogueINS1E_23Sm100TmaWarpSpecializedILi3ELi2ELi16ELb1ELb0EEEJNS5_IJSG_SG_SG_EEENS5_IJNSS_ISG_SC_EENSS_INS5_IJNSA_ILi16EEENSA_ILi2EEEEEENS5_IJSC_S17_EEEEEEEEfSI_fSI_NS1E_6fusion15FusionCallbacksIS1I_NS1R_17LinearCombinationIffffLNS_15FloatRoundStyleE2EEES1J_S1Q_JEEENS4_5SM1004TMEM4LOAD26SM100_TMEM_LOAD_32dp32b16xENS4_13SM90_TMA_LOADENS11_INS12_ILi2ELi4ELi3EEES15_NSS_INS5_IJS16_S1L_EEENS5_IJS1L_SC_EEEEEEENS4_39AutoVectorizingCopyWithAssumedAlignmentILi128EEENS4_14SM90_TMA_STOREES26_S28_S28_EEEvvEEEEvNT_6ParamsE)
	.align		4
        /*000c*/ 	.word	index@(__assertfail)
	.align		4
        /*0010*/ 	.word	0x00000000
	.align		4
        /*0014*/ 	.word	0xfffffffe
	.align		4
        /*0018*/ 	.word	0x00000000
	.align		4
        /*001c*/ 	.word	0xfffffffd
	.align		4
        /*0020*/ 	.word	0x00000000
	.align		4
        /*0024*/ 	.word	0xfffffffc


//--------------------- .nv.constant4             --------------------------
	.section	.nv.constant4,"a",@progbits
	.align	8
	.align		8
.nv.constant4:
        /*0000*/ 	.dword	__assertfail
	.align		8
        /*0008*/ 	.dword	__unnamed_1
	.align		8
        /*0010*/ 	.dword	__unnamed_2
	.align		8
        /*0018*/ 	.dword	_ZN40_INTERNAL_57897c6a_4_k_cu_3de9357e_282964cuda3std3__45__cpo5beginE
	.align		8
        /*0020*/ 	.dword	_ZN40_INTERNAL_57897c6a_4_k_cu_3de9357e_282964cuda3std3__45__cpo3endE
	.align		8
        /*0028*/ 	.dword	_ZN40_INTERNAL_57897c6a_4_k_cu_3de9357e_282964cuda3std3__45__cpo6cbeginE
	.align		8
        /*0030*/ 	.dword	_ZN40_INTERNAL_57897c6a_4_k_cu_3de9357e_282964cuda3std3__45__cpo4cendE
	.align		8
        /*0038*/ 	.dword	_ZN40_INTERNAL_57897c6a_4_k_cu_3de9357e_282964cuda3std3__442_GLOBAL__N__57897c6a_4_k_cu_3de9357e_282966ignoreE
	.align		8
        /*0040*/ 	.dword	_ZN40_INTERNAL_57897c6a_4_k_cu_3de9357e_282964cuda3std3__419piecewise_constructE
	.align		8
        /*0048*/ 	.dword	_ZN40_INTERNAL_57897c6a_4_k_cu_3de9357e_282964cuda3std3__48in_placeE
	.align		8
        /*0050*/ 	.dword	_ZN40_INTERNAL_57897c6a_4_k_cu_3de9357e_282964cuda3std6ranges3__45__cpo4swapE
	.align		8
        /*0058*/ 	.dword	_ZN40_INTERNAL_57897c6a_4_k_cu_3de9357e_282964cuda3std6ranges3__45__cpo9iter_moveE
	.align		8
        /*0060*/ 	.dword	_ZN40_INTERNAL_57897c6a_4_k_cu_3de9357e_282964cute7productE
	.align		8
        /*0068*/ 	.dword	_ZN40_INTERNAL_57897c6a_4_k_cu_3de9357e_282964cute1_E
	.align		8
        /*0070*/ 	.dword	$str$25
	.align		8
        /*0078*/ 	.dword	$str$26
	.align		8
        /*0080*/ 	.dword	$str$27
	.align		8
        /*0088*/ 	.dword	$str$28


//--------------------- .text._ZN7cutlass13device_kernelINS_4gemm6kernel13GemmUniversalIN4cute5tupleIJiiiiEEENS1_10collective13CollectiveMmaINS1_35MainloopSm100TmaUmmaWarpSpecializedILi8ELi2ELi4ENS5_IJNS4_1CILi4EEESB_NSA_ILi1EEEEEEEENS5_IJNSA_ILi128EEENSA_ILi64EEESG_EEEfNS5_IJlSC_lEEEfSI_NS4_8TiledMMAINS4_8MMA_AtomIJNS4_23SM100_MMA_TF32_2x1SM_SSINS_10tfloat32_tESM_fLi128ELi64ELNS4_4UMMA5MajorE0ELSO_0ELNSN_7ScaleInE0ELSP_0EEEEEENS4_6LayoutINS5_IJSC_SC_SC_EEENS5_IJNSA_ILi0EEESU_SU_EEEEENS5_IJNS4_10UnderscoreESX_SX_EEEEENS4_28SM100_TMA_2SM_LOAD_MULTICASTENS4_14ComposedLayoutINS4_7SwizzleILi3ELi4ELi3EEENS4_18smem_ptr_flag_bitsILi32EEENSS_INS5_IJNSA_ILi8EEENSA_ILi32EEEEEENS5_IJS17_SC_EEEEEEEvNS4_8identityES10_S1B_vS1C_EENS_8epilogue10collective18CollectiveEpilogueINS1E_23Sm100TmaWarpSpecializedILi3ELi2ELi16ELb1ELb0EEEJNS5_IJSG_SG_SG_EEENS5_IJNSS_ISG_SC_EENSS_INS5_IJNSA_ILi16EEENSA_ILi2EEEEEENS5_IJSC_S17_EEEEEEEEfSI_fSI_NS1E_6fusion15FusionCallbacksIS1I_NS1R_17LinearCombinationIffffLNS_15FloatRoundStyleE2EEES1J_S1Q_JEEENS4_5SM1004TMEM4LOAD26SM100_TMEM_LOAD_32dp32b16xENS4_13SM90_TMA_LOADENS11_INS12_ILi2ELi4ELi3EEES15_NSS_INS5_IJS16_S1L_EEENS5_IJS1L_SC_EEEEEEENS4_39AutoVectorizingCopyWithAssumedAlignmentILi128EEENS4_14SM90_TMA_STOREES26_S28_S28_EEEvvEEEEvNT_6ParamsE --------------------------
	.section	.text._ZN7cutlass13device_kernelINS_4gemm6kernel13GemmUniversalIN4cute5tupleIJiiiiEEENS1_10collective13CollectiveMmaINS1_35MainloopSm100TmaUmmaWarpSpecializedILi8ELi2ELi4ENS5_IJNS4_1CILi4EEESB_NSA_ILi1EEEEEEEENS5_IJNSA_ILi128EEENSA_ILi64EEESG_EEEfNS5_IJlSC_lEEEfSI_NS4_8TiledMMAINS4_8MMA_AtomIJNS4_23SM100_MMA_TF32_2x1SM_SSINS_10tfloat32_tESM_fLi128ELi64ELNS4_4UMMA5MajorE0ELSO_0ELNSN_7ScaleInE0ELSP_0EEEEEENS4_6LayoutINS5_IJSC_SC_SC_EEENS5_IJNSA_ILi0EEESU_SU_EEEEENS5_IJNS4_10UnderscoreESX_SX_EEEEENS4_28SM100_TMA_2SM_LOAD_MULTICASTENS4_14ComposedLayoutINS4_7SwizzleILi3ELi4ELi3EEENS4_18smem_ptr_flag_bitsILi32EEENSS_INS5_IJNSA_ILi8EEENSA_ILi32EEEEEENS5_IJS17_SC_EEEEEEEvNS4_8identityES10_S1B_vS1C_EENS_8epilogue10collective18CollectiveEpilogueINS1E_23Sm100TmaWarpSpecializedILi3ELi2ELi16ELb1ELb0EEEJNS5_IJSG_SG_SG_EEENS5_IJNSS_ISG_SC_EENSS_INS5_IJNSA_ILi16EEENSA_ILi2EEEEEENS5_IJSC_S17_EEEEEEEEfSI_fSI_NS1E_6fusion15FusionCallbacksIS1I_NS1R_17LinearCombinationIffffLNS_15FloatRoundStyleE2EEES1J_S1Q_JEEENS4_5SM1004TMEM4LOAD26SM100_TMEM_LOAD_32dp32b16xENS4_13SM90_TMA_LOADENS11_INS12_ILi2ELi4ELi3EEES15_NSS_INS5_IJS16_S1L_EEENS5_IJS1L_SC_EEEEEEENS4_39AutoVectorizingCopyWithAssumedAlignmentILi128EEENS4_14SM90_TMA_STOREES26_S28_S28_EEEvvEEEEvNT_6ParamsE,"ax",@progbits
	.align	128
.text._ZN7cutlass13device_kernelINS_4gemm6kernel13GemmUniversalIN4cute5tupleIJiiiiEEENS1_10collective13CollectiveMmaINS1_35MainloopSm100TmaUmmaWarpSpecializedILi8ELi2ELi4ENS5_IJNS4_1CILi4EEESB_NSA_ILi1EEEEEEEENS5_IJNSA_ILi128EEENSA_ILi64EEESG_EEEfNS5_IJlSC_lEEEfSI_NS4_8TiledMMAINS4_8MMA_AtomIJNS4_23SM100_MMA_TF32_2x1SM_SSINS_10tfloat32_tESM_fLi128ELi64ELNS4_4UMMA5MajorE0ELSO_0ELNSN_7ScaleInE0ELSP_0EEEEEENS4_6LayoutINS5_IJSC_SC_SC_EEENS5_IJNSA_ILi0EEESU_SU_EEEEENS5_IJNS4_10UnderscoreESX_SX_EEEEENS4_28SM100_TMA_2SM_LOAD_MULTICASTENS4_14ComposedLayoutINS4_7SwizzleILi3ELi4ELi3EEENS4_18smem_ptr_flag_bitsILi32EEENSS_INS5_IJNSA_ILi8EEENSA_ILi32EEEEEENS5_IJS17_SC_EEEEEEEvNS4_8identityES10_S1B_vS1C_EENS_8epilogue10collective18CollectiveEpilogueINS1E_23Sm100TmaWarpSpecializedILi3ELi2ELi16ELb1ELb0EEEJNS5_IJSG_SG_SG_EEENS5_IJNSS_ISG_SC_EENSS_INS5_IJNSA_ILi16EEENSA_ILi2EEEEEENS5_IJSC_S17_EEEEEEEEfSI_fSI_NS1E_6fusion15FusionCallbacksIS1I_NS1R_17LinearCombinationIffffLNS_15FloatRoundStyleE2EEES1J_S1Q_JEEENS4_5SM1004TMEM4LOAD26SM100_TMEM_LOAD_32dp32b16xENS4_13SM90_TMA_LOADENS11_INS12_ILi2ELi4ELi3EEES15_NSS_INS5_IJS16_S1L_EEENS5_IJS1L_SC_EEEEEEENS4_39AutoVectorizingCopyWithAssumedAlignmentILi128EEENS4_14SM90_TMA_STOREES26_S28_S28_EEEvvEEEEvNT_6ParamsE:
        .type           _ZN7cutlass13device_kernelINS_4gemm6kernel13GemmUniversalIN4cute5tupleIJiiiiEEENS1_10collective13CollectiveMmaINS1_35MainloopSm100TmaUmmaWarpSpecializedILi8ELi2ELi4ENS5_IJNS4_1CILi4EEESB_NSA_ILi1EEEEEEEENS5_IJNSA_ILi128EEENSA_ILi64EEESG_EEEfNS5_IJlSC_lEEEfSI_NS4_8TiledMMAINS4_8MMA_AtomIJNS4_23SM100_MMA_TF32_2x1SM_SSINS_10tfloat32_tESM_fLi128ELi64ELNS4_4UMMA5MajorE0ELSO_0ELNSN_7ScaleInE0ELSP_0EEEEEENS4_6LayoutINS5_IJSC_SC_SC_EEENS5_IJNSA_ILi0EEESU_SU_EEEEENS5_IJNS4_10UnderscoreESX_SX_EEEEENS4_28SM100_TMA_2SM_LOAD_MULTICASTENS4_14ComposedLayoutINS4_7SwizzleILi3ELi4ELi3EEENS4_18smem_ptr_flag_bitsILi32EEENSS_INS5_IJNSA_ILi8EEENSA_ILi32EEEEEENS5_IJS17_SC_EEEEEEEvNS4_8identityES10_S1B_vS1C_EENS_8epilogue10collective18CollectiveEpilogueINS1E_23Sm100TmaWarpSpecializedILi3ELi2ELi16ELb1ELb0EEEJNS5_IJSG_SG_SG_EEENS5_IJNSS_ISG_SC_EENSS_INS5_IJNSA_ILi16EEENSA_ILi2EEEEEENS5_IJSC_S17_EEEEEEEEfSI_fSI_NS1E_6fusion15FusionCallbacksIS1I_NS1R_17LinearCombinationIffffLNS_15FloatRoundStyleE2EEES1J_S1Q_JEEENS4_5SM1004TMEM4LOAD26SM100_TMEM_LOAD_32dp32b16xENS4_13SM90_TMA_LOADENS11_INS12_ILi2ELi4ELi3EEES15_NSS_INS5_IJS16_S1L_EEENS5_IJS1L_SC_EEEEEEENS4_39AutoVectorizingCopyWithAssumedAlignmentILi128EEENS4_14SM90_TMA_STOREES26_S28_S28_EEEvvEEEEvNT_6ParamsE,@function
        .size           _ZN7cutlass13device_kernelINS_4gemm6kernel13GemmUniversalIN4cute5tupleIJiiiiEEENS1_10collective13CollectiveMmaINS1_35MainloopSm100TmaUmmaWarpSpecializedILi8ELi2ELi4ENS5_IJNS4_1CILi4EEESB_NSA_ILi1EEEEEEEENS5_IJNSA_ILi128EEENSA_ILi64EEESG_EEEfNS5_IJlSC_lEEEfSI_NS4_8TiledMMAINS4_8MMA_AtomIJNS4_23SM100_MMA_TF32_2x1SM_SSINS_10tfloat32_tESM_fLi128ELi64ELNS4_4UMMA5MajorE0ELSO_0ELNSN_7ScaleInE0ELSP_0EEEEEENS4_6LayoutINS5_IJSC_SC_SC_EEENS5_IJNSA_ILi0EEESU_SU_EEEEENS5_IJNS4_10UnderscoreESX_SX_EEEEENS4_28SM100_TMA_2SM_LOAD_MULTICASTENS4_14ComposedLayoutINS4_7SwizzleILi3ELi4ELi3EEENS4_18smem_ptr_flag_bitsILi32EEENSS_INS5_IJNSA_ILi8EEENSA_ILi32EEEEEENS5_IJS17_SC_EEEEEEEvNS4_8identityES10_S1B_vS1C_EENS_8epilogue10collective18CollectiveEpilogueINS1E_23Sm100TmaWarpSpecializedILi3ELi2ELi16ELb1ELb0EEEJNS5_IJSG_SG_SG_EEENS5_IJNSS_ISG_SC_EENSS_INS5_IJNSA_ILi16EEENSA_ILi2EEEEEENS5_IJSC_S17_EEEEEEEEfSI_fSI_NS1E_6fusion15FusionCallbacksIS1I_NS1R_17LinearCombinationIffffLNS_15FloatRoundStyleE2EEES1J_S1Q_JEEENS4_5SM1004TMEM4LOAD26SM100_TMEM_LOAD_32dp32b16xENS4_13SM90_TMA_LOADENS11_INS12_ILi2ELi4ELi3EEES15_NSS_INS5_IJS16_S1L_EEENS5_IJS1L_SC_EEEEEEENS4_39AutoVectorizingCopyWithAssumedAlignmentILi128EEENS4_14SM90_TMA_STOREES26_S28_S28_EEEvvEEEEvNT_6ParamsE,(.L_x_191 - _ZN7cutlass13device_kernelINS_4gemm6kernel13GemmUniversalIN4cute5tupleIJiiiiEEENS1_10collective13CollectiveMmaINS1_35MainloopSm100TmaUmmaWarpSpecializedILi8ELi2ELi4ENS5_IJNS4_1CILi4EEESB_NSA_ILi1EEEEEEEENS5_IJNSA_ILi128EEENSA_ILi64EEESG_EEEfNS5_IJlSC_lEEEfSI_NS4_8TiledMMAINS4_8MMA_AtomIJNS4_23SM100_MMA_TF32_2x1SM_SSINS_10tfloat32_tESM_fLi128ELi64ELNS4_4UMMA5MajorE0ELSO_0ELNSN_7ScaleInE0ELSP_0EEEEEENS4_6LayoutINS5_IJSC_SC_SC_EEENS5_IJNSA_ILi0EEESU_SU_EEEEENS5_IJNS4_10UnderscoreESX_SX_EEEEENS4_28SM100_TMA_2SM_LOAD_MULTICASTENS4_14ComposedLayoutINS4_7SwizzleILi3ELi4ELi3EEENS4_18smem_ptr_flag_bitsILi32EEENSS_INS5_IJNSA_ILi8EEENSA_ILi32EEEEEENS5_IJS17_SC_EEEEEEEvNS4_8identityES10_S1B_vS1C_EENS_8epilogue10collective18CollectiveEpilogueINS1E_23Sm100TmaWarpSpecializedILi3ELi2ELi16ELb1ELb0EEEJNS5_IJSG_SG_SG_EEENS5_IJNSS_ISG_SC_EENSS_INS5_IJNSA_ILi16EEENSA_ILi2EEEEEENS5_IJSC_S17_EEEEEEEEfSI_fSI_NS1E_6fusion15FusionCallbacksIS1I_NS1R_17LinearCombinationIffffLNS_15FloatRoundStyleE2EEES1J_S1Q_JEEENS4_5SM1004TMEM4LOAD26SM100_TMEM_LOAD_32dp32b16xENS4_13SM90_TMA_LOADENS11_INS12_ILi2ELi4ELi3EEES15_NSS_INS5_IJS16_S1L_EEENS5_IJS1L_SC_EEEEEEENS4_39AutoVectorizingCopyWithAssumedAlignmentILi128EEENS4_14SM90_TMA_STOREES26_S28_S28_EEEvvEEEEvNT_6ParamsE)
        .other          _ZN7cutlass13device_kernelINS_4gemm6kernel13GemmUniversalIN4cute5tupleIJiiiiEEENS1_10collective13CollectiveMmaINS1_35MainloopSm100TmaUmmaWarpSpecializedILi8ELi2ELi4ENS5_IJNS4_1CILi4EEESB_NSA_ILi1EEEEEEEENS5_IJNSA_ILi128EEENSA_ILi64EEESG_EEEfNS5_IJlSC_lEEEfSI_NS4_8TiledMMAINS4_8MMA_AtomIJNS4_23SM100_MMA_TF32_2x1SM_SSINS_10tfloat32_tESM_fLi128ELi64ELNS4_4UMMA5MajorE0ELSO_0ELNSN_7ScaleInE0ELSP_0EEEEEENS4_6LayoutINS5_IJSC_SC_SC_EEENS5_IJNSA_ILi0EEESU_SU_EEEEENS5_IJNS4_10UnderscoreESX_SX_EEEEENS4_28SM100_TMA_2SM_LOAD_MULTICASTENS4_14ComposedLayoutINS4_7SwizzleILi3ELi4ELi3EEENS4_18smem_ptr_flag_bitsILi32EEENSS_INS5_IJNSA_ILi8EEENSA_ILi32EEEEEENS5_IJS17_SC_EEEEEEEvNS4_8identityES10_S1B_vS1C_EENS_8epilogue10collective18CollectiveEpilogueINS1E_23Sm100TmaWarpSpecializedILi3ELi2ELi16ELb1ELb0EEEJNS5_IJSG_SG_SG_EEENS5_IJNSS_ISG_SC_EENSS_INS5_IJNSA_ILi16EEENSA_ILi2EEEEEENS5_IJSC_S17_EEEEEEEEfSI_fSI_NS1E_6fusion15FusionCallbacksIS1I_NS1R_17LinearCombinationIffffLNS_15FloatRoundStyleE2EEES1J_S1Q_JEEENS4_5SM1004TMEM4LOAD26SM100_TMEM_LOAD_32dp32b16xENS4_13SM90_TMA_LOADENS11_INS12_ILi2ELi4ELi3EEES15_NSS_INS5_IJS16_S1L_EEENS5_IJS1L_SC_EEEEEEENS4_39AutoVectorizingCopyWithAssumedAlignmentILi128EEENS4_14SM90_TMA_STOREES26_S28_S28_EEEvvEEEEvNT_6ParamsE,@"STO_CUDA_ENTRY STV_DEFAULT"
_ZN7cutlass13device_kernelINS_4gemm6kernel13GemmUniversalIN4cute5tupleIJiiiiEEENS1_10collective13CollectiveMmaINS1_35MainloopSm100TmaUmmaWarpSpecializedILi8ELi2ELi4ENS5_IJNS4_1CILi4EEESB_NSA_ILi1EEEEEEEENS5_IJNSA_ILi128EEENSA_ILi64EEESG_EEEfNS5_IJlSC_lEEEfSI_NS4_8TiledMMAINS4_8MMA_AtomIJNS4_23SM100_MMA_TF32_2x1SM_SSINS_10tfloat32_tESM_fLi128ELi64ELNS4_4UMMA5MajorE0ELSO_0ELNSN_7ScaleInE0ELSP_0EEEEEENS4_6LayoutINS5_IJSC_SC_SC_EEENS5_IJNSA_ILi0EEESU_SU_EEEEENS5_IJNS4_10UnderscoreESX_SX_EEEEENS4_28SM100_TMA_2SM_LOAD_MULTICASTENS4_14ComposedLayoutINS4_7SwizzleILi3ELi4ELi3EEENS4_18smem_ptr_flag_bitsILi32EEENSS_INS5_IJNSA_ILi8EEENSA_ILi32EEEEEENS5_IJS17_SC_EEEEEEEvNS4_8identityES10_S1B_vS1C_EENS_8epilogue10collective18CollectiveEpilogueINS1E_23Sm100TmaWarpSpecializedILi3ELi2ELi16ELb1ELb0EEEJNS5_IJSG_SG_SG_EEENS5_IJNSS_ISG_SC_EENSS_INS5_IJNSA_ILi16EEENSA_ILi2EEEEEENS5_IJSC_S17_EEEEEEEEfSI_fSI_NS1E_6fusion15FusionCallbacksIS1I_NS1R_17LinearCombinationIffffLNS_15FloatRoundStyleE2EEES1J_S1Q_JEEENS4_5SM1004TMEM4LOAD26SM100_TMEM_LOAD_32dp32b16xENS4_13SM90_TMA_LOADENS11_INS12_ILi2ELi4ELi3EEES15_NSS_INS5_IJS16_S1L_EEENS5_IJS1L_SC_EEEEEEENS4_39AutoVectorizingCopyWithAssumedAlignmentILi128EEENS4_14SM90_TMA_STOREES26_S28_S28_EEEvvEEEEvNT_6ParamsE:
[----:B------:R-:W1:Y:S01]  /*0000*/  LDC R1, c[0x0][0x37c] ;  /* 0x0000df00ff017b82 */ /* 0x000e620000000800 */
[----:B------:R-:W2:Y:S01]  /*0010*/  S2R R73, SR_TID.X ;  /* 0x0000000000497919 */ /* 0x000ea20000002100 */
[----:B------:R-:W3:Y:S06]  /*0020*/  LDCU.64 UR8, c[0x0][0x890] ;  /* 0x00011200ff0877ac */ /* 0x000eec0008000a00 */
[----:B------:R-:W4:Y:S01]  /*0030*/  S2UR UR53, SR_CgaCtaId ;  /* 0x00000000003579c3 */ /* 0x000f220000008800 */
[----:B------:R-:W-:Y:S02]  /*0040*/  PRMT R27, RZ, 0x7610, R27 ;  /* 0x00007610ff1b7816 */ /* 0x000fe4000000001b */
[----:B------:R-:W-:-:S02]  /*0050*/  ELECT P0, URZ, PT ;  /* 0x0000000000ff782f */ /* 0x000fc40003800000 */
[----:B---3--:R-:W-:-:S04]  /*0060*/  ISETP.NE.U32.AND P1, PT, RZ, UR8, PT ;  /* 0x00000008ff007c0c */ /* 0x008fc8000bf25070 */
[----:B------:R-:W-:Y:S01]  /*0070*/  ISETP.NE.AND.EX P2, PT, RZ, UR9, PT, P1 ;  /* 0x00000009ff007c0c */ /* 0x000fe2000bf45310 */
[----:B----4-:R-:W-:Y:S02]  /*0080*/  ULOP3.LUT UR68, UR53, 0x1, URZ, 0xc0, !UPT ;  /* 0x0000000135447892 */ /* 0x010fe4000f8ec0ff */
[----:B------:R-:W-:Y:S01]  /*0090*/  ULOP3.LUT UR69, UR53, 0x1, URZ, 0x3c, !UPT ;  /* 0x0000000135457892 */ /* 0x000fe2000f8e3cff */
[----:B--2---:R-:W-:-:S05]  /*00a0*/  SHF.R.U32.HI R68, RZ, 0x5, R73 ;  /* 0x00000005ff447819 */ /* 0x004fca0000011649 */
[----:B------:R-:W2:Y:S02]  /*00b0*/  SHFL.IDX PT, R0, R68, RZ, 0x1f ;  /* 0x00001fff44007589 */ /* 0x000ea400000e0000 */
[----:B--2---:R-:W-:Y:S02]  /*00c0*/  R2UR UR22, R0 ;  /* 0x00000000001672ca */ /* 0x004fe400000e0000 */
[----:B-1----:R-:W-:Y:S05]  /*00d0*/  @P2 BRA `(.L_x_0) ;  /* 0x0000000000302947 */ /* 0x002fea0003800000 */
[----:B------:R-:W1:Y:S02]  /*00e0*/  LDCU.64 UR4, c[0x0][0x888] ;  /* 0x00011100ff0477ac */ /* 0x000e640008000a00 */
[----:B-1----:R-:W-:-:S04]  /*00f0*/  UISETP.NE.U32.AND UP0, UPT, UR4, URZ, UPT ;  /* 0x000000ff0400728c */ /* 0x002fc8000bf05070 */
[----:B------:R-:W-:-:S09]  /*0100*/  UISETP.NE.AND.EX UP0, UPT, UR5, URZ, UPT, UP0 ;  /* 0x000000ff0500728c */ /* 0x000fd2000bf05300 */
[----:B------:R-:W-:Y:S05]  /*0110*/  BRA.U !UP0, `(.L_x_1) ;  /* 0x0000000108147547 */ /* 0x000fea000b800000 */
[----:B------:R-:W1:Y:S01]  /*0120*/  LDC.64 R2, c[0x0][0x888] ;  /* 0x00022200ff027b82 */ /* 0x000e620000000a00 */
[----:B------:R-:W1:Y:S02]  /*0130*/  LDCU.64 UR4, c[0x0][0x358] ;  /* 0x00006b00ff0477ac */ /* 0x000e640008000a00 */
[----:B-1----:R1:W5:Y:S01]  /*0140*/  LDG.E R26, desc[UR4][R2.64] ;  /* 0x00000004021a7981 */ /* 0x002362000c1e1900 */
[----:B------:R-:W-:Y:S01]  /*0150*/  HFMA2 R27, -RZ, RZ, 0, 5.9604644775390625e-08 ;  /* 0x00000001ff1b7431 */ /* 0x000fe200000001ff */
[----:B------:R-:W-:Y:S05]  /*0160*/  BRA `(.L_x_0) ;  /* 0x00000000000c7947 */ /* 0x000fea0003800000 */
.L_x_1:
[----:B------:R-:W1:Y:S01]  /*0170*/  LDCU UR4, c[0x0][0x880] ;  /* 0x00011000ff0477ac */ /* 0x000e620008000800 */
[----:B------:R-:W-:Y:S01]  /*0180*/  HFMA2 R27, -RZ, RZ, 0, 5.9604644775390625e-08 ;  /* 0x00000001ff1b7431 */ /* 0x000fe200000001ff */
[----:B-1----:R-:W-:-:S07]  /*0190*/  MOV R26, UR4 ;  /* 0x00000004001a7c02 */ /* 0x002fce0008000f00 */
.L_x_0:
[----:B------:R-:W2:Y:S02]  /*01a0*/  LDCU.64 UR4, c[0x0][0x8b0] ;  /* 0x00011600ff0477ac */ /* 0x000ea40008000a00 */
[----:B--2---:R-:W-:-:S04]  /*01b0*/  UISETP.NE.U32.AND UP0, UPT, UR4, URZ, UPT ;  /* 0x000000ff0400728c */ /* 0x004fc8000bf05070 */
[----:B------:R-:W-:-:S09]  /*01c0*/  UISETP.NE.AND.EX UP0, UPT, UR5, URZ, UPT, UP0 ;  /* 0x000000ff0500728c */ /* 0x000fd2000bf05300 */
[----:B------:R-:W-:Y:S05]  /*01d0*/  BRA.U UP0, `(.L_x_2) ;  /* 0x0000000100287547 */ /* 0x000fea000b800000 */
[----:B------:R-:W2:Y:S02]  /*01e0*/  LDCU.64 UR4, c[0x0][0x8a8] ;  /* 0x00011500ff0477ac */ /* 0x000ea40008000a00 */
[----:B--2---:R-:W-:-:S04]  /*01f0*/  UISETP.NE.U32.AND UP0, UPT, UR4, URZ, UPT ;  /* 0x000000ff0400728c */ /* 0x004fc8000bf05070 */
[----:B------:R-:W-:-:S09]  /*0200*/  UISETP.NE.AND.EX UP0, UPT, UR5, URZ, UPT, UP0 ;  /* 0x000000ff0500728c */ /* 0x000fd2000bf05300 */
[----:B------:R-:W-:Y:S05]  /*0210*/  BRA.U !UP0, `(.L_x_3) ;  /* 0x0000000108107547 */ /* 0x000fea000b800000 */
[----:B------:R-:W2:Y:S01]  /*0220*/  LDC.64 R24, c[0x0][0x8a8] ;  /* 0x00022a00ff187b82 */ /* 0x000ea20000000a00 */
[----:B------:R-:W2:Y:S02]  /*0230*/  LDCU.64 UR4, c[0x0][0x358] ;  /* 0x00006b00ff0477ac */ /* 0x000ea40008000a00 */
[----:B--2---:R2:W5:Y:S01]  /*0240*/  LDG.E R24, desc[UR4][R24.64] ;  /* 0x0000000418187981 */ /* 0x004562000c1e1900 */
[----:B------:R-:W-:Y:S05]  /*0250*/  BRA `(.L_x_2) ;  /* 0x0000000000087947 */ /* 0x000fea0003800000 */
.L_x_3:
[----:B------:R-:W2:Y:S02]  /*0260*/  LDCU UR4, c[0x0][0x8a0] ;  /* 0x00011400ff0477ac */ /* 0x000ea40008000800 */
[----:B--2---:R-:W-:Y:S02]  /*0270*/  MOV R24, UR4 ;  /* 0x0000000400187c02 */ /* 0x004fe40008000f00 */
.L_x_2:
[----:B------:R-:W-:Y:S01]  /*0280*/  IMAD.U32 R0, RZ, RZ, UR22 ;  /* 0x00000016ff007e24 */ /* 0x000fe2000f8e00ff */
[----:B------:R-:W-:Y:S04]  /*0290*/  BSSY.RECONVERGENT B0, `(.L_x_4) ;  /* 0x000000c000007945 */ /* 0x000fe80003800200 */
[C---:B------:R-:W-:Y:S02]  /*02a0*/  ISETP.NE.OR P3, PT, R0.reuse, 0x1, !P0 ;  /* 0x000000010000780c */ /* 0x040fe40004765670 */
[----:B------:R-:W-:-:S11]  /*02b0*/  ISETP.NE.OR P2, PT, R0, 0x3, !P0 ;  /* 0x000000030000780c */ /* 0x000fd60004745670 */
[----:B------:R-:W-:Y:S05]  /*02c0*/  @P3 BRA `(.L_x_5) ;  /* 0x0000000000203947 */ /* 0x000fea0003800000 */
[----:B------:R-:W3:Y:S02]  /*02d0*/  LDCU.64 UR4, c[0x0][0x348] ;  /* 0x00006900ff0477ac */ /* 0x000ee40008000a00 */
[----:B---3--:R-:W-:Y:S02]  /*02e0*/  UIADD3 UR6, UP1, UPT, UR4, 0x80, URZ ;  /* 0x0000008004067890 */ /* 0x008fe4000ff3e0ff */
[----:B------:R-:W-:Y:S02]  /*02f0*/  UIADD3 UR4, UP0, UPT, UR4, 0x180, URZ ;  /* 0x0000018004047890 */ /* 0x000fe4000ff1e0ff */
[----:B------:R-:W-:Y:S02]  /*0300*/  UIADD3.X UR7, UPT, UPT, URZ, UR5, URZ, UP1, !UPT ;  /* 0x00000005ff077290 */ /* 0x000fe40008ffe4ff */
[----:B------:R-:W-:-:S07]  /*0310*/  UIADD3.X UR5, UPT, UPT, URZ, UR5, URZ, UP0, !UPT ;  /* 0x00000005ff057290 */ /* 0x000fce00087fe4ff */
[----:B------:R3:W-:Y:S02]  /*0320*/  UTMACCTL.PF [UR6] ;  /* 0x00000000060079b9 */ /* 0x0007e40008040000 */
[----:B------:R3:W-:Y:S02]  /*0330*/  UTMACCTL.PF [UR4] ;  /* 0x00000000040079b9 */ /* 0x0007e40008040000 */
[----:B---3--:R-:W-:Y:S01]  /*0340*/  NOP ;  /* 0x0000000000007918 */ /* 0x008fe20000000000 */
.L_x_5:
[----:B------:R-:W-:Y:S05]  /*0350*/  BSYNC.RECONVERGENT B0 ;  /* 0x0000000000007941 */ /* 0x000fea0003800200 */
.L_x_4:
[----:B------:R-:W-:Y:S04]  /*0360*/  BSSY.RECONVERGENT B0, `(.L_x_6) ;  /* 0x000000a000007945 */ /* 0x000fe80003800200 */
        /* <DEDUP_REMOVED lines=9> */
.L_x_7:
[----:B------:R-:W-:Y:S05]  /*0400*/  BSYNC.RECONVERGENT B0 ;  /* 0x0000000000007941 */ /* 0x000fea0003800200 */
.L_x_6:
[----:B------:R-:W3:Y:S01]  /*0410*/  LDCU.64 UR4, c[0x0][0x888] ;  /* 0x00011100ff0477ac */ /* 0x000ee20008000a00 */
[----:B------:R-:W-:Y:S01]  /*0420*/  ISETP.NE.AND.EX P1, PT, RZ, UR9, PT, P1 ;  /* 0x00000009ff007c0c */ /* 0x000fe2000bf25310 */
[----:B------:R-:W-:Y:S01]  /*0430*/  UPLOP3.LUT UP3, UPT, UPT, UPT, UPT, 0x80, 0x8 ;  /* 0x000000000008789c */ /* 0x000fe20003f6f070 */
[----:B---3--:R-:W-:-:S04]  /*0440*/  ISETP.NE.U32.AND P2, PT, RZ, UR4, PT ;  /* 0x00000004ff007c0c */ /* 0x008fc8000bf45070 */
[----:B------:R-:W-:-:S13]  /*0450*/  ISETP.NE.AND.EX P2, PT, RZ, UR5, PT, P2 ;  /* 0x00000005ff007c0c */ /* 0x000fda000bf45320 */
[----:B------:R-:W-:Y:S05]  /*0460*/  @P2 BRA P1, `(.L_x_8) ;  /* 0x0000000000282947 */ /* 0x000fea0000800000 */
[----:B------:R-:W-:Y:S01]  /*0470*/  UISETP.NE.U32.AND UP0, UPT, UR8, URZ, UPT ;  /* 0x000000ff0800728c */ /* 0x000fe2000bf05070 */
[----:B-----5:R-:W-:Y:S01]  /*0480*/  FSETP.NEU.AND P1, PT, R26, RZ, PT ;  /* 0x000000ff1a00720b */ /* 0x020fe20003f2d000 */
[----:B------:R-:W-:Y:S02]  /*0490*/  UISETP.NE.U32.AND UP2, UPT, UR4, URZ, UPT ;  /* 0x000000ff0400728c */ /* 0x000fe4000bf45070 */
[----:B------:R-:W-:Y:S02]  /*04a0*/  UISETP.NE.AND.EX UP1, UPT, UR9, URZ, UPT, UP0 ;  /* 0x000000ff0900728c */ /* 0x000fe4000bf25300 */
[----:B------:R-:W-:-:S04]  /*04b0*/  UISETP.NE.AND.EX UP0, UPT, UR5, URZ, UPT, UP2 ;  /* 0x000000ff0500728c */ /* 0x000fc8000bf05320 */
[----:B------:R-:W-:-:S04]  /*04c0*/  USEL UR4, URZ, 0xffffffff, UP0 ;  /* 0xffffffffff047887 */ /* 0x000fc80008000000 */
[----:B------:R-:W-:Y:S01]  /*04d0*/  VOTEU.ANY UP0, P1 ;  /* 0x0000000000ff7886 */ /* 0x000fe20000800100 */
[----:B------:R-:W-:-:S04]  /*04e0*/  @!UP1 USEL UR4, URZ, 0xffffffff, UP0 ;  /* 0xffffffffff049887 */ /* 0x000fc80008000000 */
[----:B------:R-:W-:-:S04]  /*04f0*/  ULOP3.LUT UR4, UR4, 0x1, URZ, 0xc0, !UPT ;  /* 0x0000000104047892 */ /* 0x000fc8000f8ec0ff */
[----:B------:R-:W-:-:S11]  /*0500*/  UISETP.NE.U32.AND UP3, UPT, UR4, 0x1, UPT ;  /* 0x000000010400788c */ /* 0x000fd6000bf65070 */
.L_x_8:
[----:B------:R-:W3:Y:S01]  /*0510*/  SHFL.IDX PT, R0, R68, RZ, 0x1f ;  /* 0x00001fff44007589 */ /* 0x000ee200000e0000 */
[----:B------:R-:W-:-:S04]  /*0520*/  UISETP.NE.AND UP0, UPT, UR22, 0x2, UPT ;  /* 0x000000021600788c */ /* 0x000fc8000bf05270 */
[----:B------:R-:W-:Y:S02]  /*0530*/  UISETP.EQ.AND UP1, UPT, UR68, URZ, !UP0 ;  /* 0x000000ff4400728c */ /* 0x000fe4000c722270 */
[----:B------:R-:W-:-:S04]  /*0540*/  USEL UR40, URZ, 0x1, UP0 ;  /* 0x00000001ff287887 */ /* 0x000fc80008000000 */
[----:B------:R-:W-:Y:S02]  /*0550*/  PLOP3.LUT P4, PT, P0, PT, UP1, 0x80, 0x8 ;  /* 0x000000000008781c */ /* 0x000fe4000078f018 */
[----:B---3--:R-:W-:-:S13]  /*0560*/  ISETP.NE.AND P1, PT, R0, RZ, PT ;  /* 0x000000ff0000720c */ /* 0x008fda0003f25270 */
[----:B------:R-:W-:Y:S05]  /*0570*/  @P1 BRA `(.L_x_9) ;  /* 0x0000000000741947 */ /* 0x000fea0003800000 */
[----:B------:R-:W-:Y:S01]  /*0580*/  UMOV UR4, 0x400 ;  /* 0x0000040000047882 */ /* 0x000fe20000000000 */
[----:B------:R-:W-:Y:S01]  /*0590*/  UMOV UR8, 0x1 ;  /* 0x0000000100087882 */ /* 0x000fe20000000000 */
[----:B------:R-:W-:Y:S01]  /*05a0*/  UMOV UR6, 0x5 ;  /* 0x0000000500067882 */ /* 0x000fe20000000000 */
[----:B------:R-:W-:Y:S02]  /*05b0*/  ULEA UR4, UR53, UR4, 0x18 ;  /* 0x0000000435047291 */ /* 0x000fe4000f8ec0ff */
[----:B------:R-:W-:-:S04]  /*05c0*/  UIADD3 UR8, UPT, UPT, -UR8, 0x100000, URZ ;  /* 0x0010000008087890 */ /* 0x000fc8000fffe1ff */
[----:B------:R-:W-:Y:S02]  /*05d0*/  USHF.L.U32 UR9, UR8, 0xb, URZ ;  /* 0x0000000b08097899 */ /* 0x000fe400080006ff */
[----:B------:R-:W-:Y:S02]  /*05e0*/  USHF.L.U32 UR8, UR8, 0x1, URZ ;  /* 0x0000000108087899 */ /* 0x000fe400080006ff */
[----:B------:R-:W-:-:S04]  /*05f0*/  UIADD3 UR6, UPT, UPT, -UR6, 0x100000, URZ ;  /* 0x0010000006067890 */ /* 0x000fc8000fffe1ff */
[----:B------:R-:W-:Y:S02]  /*0600*/  USHF.L.U32 UR7, UR6, 0xb, URZ ;  /* 0x0000000b06077899 */ /* 0x000fe400080006ff */
[----:B------:R-:W-:Y:S01]  /*0610*/  USHF.L.U32 UR6, UR6, 0x1, URZ ;  /* 0x0000000106067899 */ /* 0x000fe200080006ff */
[----:B------:R-:W-:Y:S01]  /*0620*/  ELECT P1, URZ, PT ;  /* 0x0000000000ff782f */ /* 0x000fe20003820000 */
[----:B------:R-:W3:Y:S02]  /*0630*/  FENCE.VIEW.ASYNC.S ;  /* 0x00000000000073c6 */ /* 0x000ee40000000000 */
[----:B---3--:R3:W4:Y:S08]  /*0640*/  SYNCS.EXCH.64 URZ, [UR4], UR8 ;  /* 0x0000000804ff75b2 */ /* 0x0087300008000100 */
[----:B------:R3:W1:Y:S01]  /*0650*/  SYNCS.EXCH.64 URZ, [UR4+0x40], UR6 ;  /* 0x0000400604ff75b2 */ /* 0x0006620008000100 */
        /* <DEDUP_REMOVED lines=13> */
[----:B------:R3:W1:Y:S02]  /*0730*/  SYNCS.EXCH.64 URZ, [UR4+0x78], UR6 ;  /* 0x0000780604ff75b2 */ /* 0x0006640008000100 */
[----:B---3--:R-:W-:Y:S01]  /*0740*/  NOP ;  /* 0x0000000000007918 */ /* 0x008fe20000000000 */
.L_x_9:
[----:B------:R-:W3:Y:S01]  /*0750*/  SHFL.IDX PT, R0, R68, RZ, 0x1f ;  /* 0x00001fff44007589 */ /* 0x000ee200000e0000 */
[----:B------:R-:W-:Y:S01]  /*0760*/  NOP ;  /* 0x0000000000007918 */ /* 0x000fe20000000000 */
[----:B---3--:R-:W-:-:S13]  /*0770*/  ISETP.NE.AND P1, PT, R0, 0x1, PT ;  /* 0x000000010000780c */ /* 0x008fda0003f25270 */
        /* <DEDUP_REMOVED lines=13> */
[----:B---3--:R3:W1:Y:S08]  /*0850*/  SYNCS.EXCH.64 URZ, [UR4+0x80], UR8 ;  /* 0x0000800804ff75b2 */ /* 0x0086700008000100 */
[----:B------:R3:W1:Y:S01]  /*0860*/  SYNCS.EXCH.64 URZ, [UR4+0x98], UR6 ;  /* 0x0000980604ff75b2 */ /* 0x0006620008000100 */
[----:B------:R3:W1:Y:S01]  /*0870*/  SYNCS.EXCH.64 URZ, [UR4+0x88], UR8 ;  /* 0x0000880804ff75b2 */ /* 0x0006620008000100 */
[----:B------:R3:W1:Y:S01]  /*0880*/  SYNCS.EXCH.64 URZ, [UR4+0xa0], UR6 ;  /* 0x0000a00604ff75b2 */ /* 0x0006620008000100 */
[----:B------:R3:W1:Y:S01]  /*0890*/  SYNCS.EXCH.64 URZ, [UR4+0x90], UR8 ;  /* 0x0000900804ff75b2 */ /* 0x0006620008000100 */
[----:B------:R3:W1:Y:S01]  /*08a0*/  SYNCS.EXCH.64 URZ, [UR4+0xa8], UR6 ;  /* 0x0000a80604ff75b2 */ /* 0x0006620008000100 */
[----:B------:R-:W-:Y:S01]  /*08b0*/  NOP ;  /* 0x0000000000007918 */ /* 0x000fe20000000000 */
.L_x_10:
[----:B------:R-:W2:Y:S01]  /*08c0*/  SHFL.IDX PT, R0, R68, RZ, 0x1f ;  /* 0x00001fff44007589 */ /* 0x000ea200000e0000 */
[----:B------:R-:W-:Y:S01]  /*08d0*/  NOP ;  /* 0x0000000000007918 */ /* 0x000fe20000000000 */
[----:B--2---:R-:W-:-:S13]  /*08e0*/  ISETP.NE.AND P1, PT, R0, 0x3, PT ;  /* 0x000000030000780c */ /* 0x004fda0003f25270 */
[----:B------:R-:W-:Y:S05]  /*08f0*/  @P1 BRA `(.L_x_11) ;  /* 0x00000000002c1947 */ /* 0x000fea0003800000 */
[----:B---3--:R-:W-:Y:S01]  /*0900*/  UMOV UR6, 0x400 ;  /* 0x0000040000067882 */ /* 0x008fe20000000000 */
[----:B------:R-:W-:Y:S01]  /*0910*/  UMOV UR4, 0x20 ;  /* 0x0000002000047882 */ /* 0x000fe20000000000 */
[----:B------:R-:W-:Y:S02]  /*0920*/  ULEA UR6, UR53, UR6, 0x18 ;  /* 0x0000000635067291 */ /* 0x000fe4000f8ec0ff */
[----:B------:R-:W-:-:S04]  /*0930*/  UIADD3 UR4, UPT, UPT, -UR4, 0x100000, URZ ;  /* 0x0010000004047890 */ /* 0x000fc8000fffe1ff */
[----:B------:R-:W-:Y:S02]  /*0940*/  USHF.L.U32 UR5, UR4, 0xb, URZ ;  /* 0x0000000b04057899 */ /* 0x000fe400080006ff */
[----:B------:R-:W-:Y:S01]  /*0950*/  USHF.L.U32 UR4, UR4, 0x1, URZ ;  /* 0x0000000104047899 */ /* 0x000fe200080006ff */
[----:B------:R-:W-:Y:S01]  /*0960*/  ELECT P1, URZ, PT ;  /* 0x0000000000ff782f */ /* 0x000fe20003820000 */
[----:B------:R-:W2:Y:S10]  /*0970*/  FENCE.VIEW.ASYNC.S ;  /* 0x00000000000073c6 */ /* 0x000eb40000000000 */
[----:B--2---:R2:W3:Y:S01]  /*0980*/  SYNCS.EXCH.64 URZ, [UR6+0xb0], UR4 ;  /* 0x0000b00406ff75b2 */ /* 0x0044e20008000100 */
[----:B------:R2:W1:Y:S01]  /*0990*/  SYNCS.EXCH.64 URZ, [UR6+0xb8], UR4 ;  /* 0x0000b80406ff75b2 */ /* 0x0004620008000100 */
[----:B------:R-:W-:Y:S01]  /*09a0*/  NOP ;  /* 0x0000000000007918 */ /* 0x000fe20000000000 */
.L_x_11:
[----:B------:R-:W4:Y:S01]  /*09b0*/  SHFL.IDX PT, R0, R68, RZ, 0x1f ;  /* 0x00001fff44007589 */ /* 0x000f2200000e0000 */
[----:B------:R-:W-:Y:S01]  /*09c0*/  NOP ;  /* 0x0000000000007918 */ /* 0x000fe20000000000 */
[----:B----4-:R-:W-:-:S13]  /*09d0*/  ISETP.NE.AND P1, PT, R0, 0x4, PT ;  /* 0x000000040000780c */ /* 0x010fda0003f25270 */
[----:B------:R-:W-:Y:S05]  /*09e0*/  @P1 BRA `(.L_x_12) ;  /* 0x0000000000481947 */ /* 0x000fea0003800000 */
[----:B--23--:R-:W-:Y:S01]  /*09f0*/  UMOV UR4, 0xe20 ;  /* 0x00000e2000047882 */ /* 0x00cfe20000000000 */
[----:B------:R-:W-:Y:S01]  /*0a00*/  UMOV UR6, 0x400 ;  /* 0x0000040000067882 */ /* 0x000fe20000000000 */
[----:B------:R-:W-:Y:S01]  /*0a10*/  USEL UR4, UR4, 0xc20, UP3 ;  /* 0x00000c2004047887 */ /* 0x000fe20009800000 */
        /* <DEDUP_REMOVED lines=9> */
[----:B------:R-:W2:Y:S02]  /*0ab0*/  FENCE.VIEW.ASYNC.S ;  /* 0x00000000000073c6 */ /* 0x000ea40000000000 */
[----:B--2---:R4:W2:Y:S08]  /*0ac0*/  SYNCS.EXCH.64 URZ, [UR6+0xc0], UR8 ;  /* 0x0000c00806ff75b2 */ /* 0x0048b00008000100 */
[----:B------:R4:W3:Y:S01]  /*0ad0*/  SYNCS.EXCH.64 URZ, [UR6+0xd0], UR4 ;  /* 0x0000d00406ff75b2 */ /* 0x0008e20008000100 */
[----:B------:R4:W1:Y:S01]  /*0ae0*/  SYNCS.EXCH.64 URZ, [UR6+0xc8], UR8 ;  /* 0x0000c80806ff75b2 */ /* 0x0008620008000100 */
[----:B------:R4:W1:Y:S02]  /*0af0*/  SYNCS.EXCH.64 URZ, [UR6+0xd8], UR4 ;  /* 0x0000d80406ff75b2 */ /* 0x0008640008000100 */
[----:B----4-:R-:W-:Y:S01]  /*0b00*/  NOP ;  /* 0x0000000000007918 */ /* 0x010fe20000000000 */
.L_x_12:
[----:B------:R-:W4:Y:S01]  /*0b10*/  SHFL.IDX PT, R0, R68, RZ, 0x1f ;  /* 0x00001fff44007589 */ /* 0x000f2200000e0000 */
[----:B------:R-:W-:Y:S01]  /*0b20*/  NOP ;  /* 0x0000000000007918 */ /* 0x000fe20000000000 */
[----:B----4-:R-:W-:-:S13]  /*0b30*/  ISETP.NE.AND P1, PT, R0, 0x5, PT ;  /* 0x000000050000780c */ /* 0x010fda0003f25270 */
[----:B------:R-:W-:Y:S05]  /*0b40*/  @P1 BRA `(.L_x_13) ;  /* 0x0000000000541947 */ /* 0x000fea0003800000 */
[----:B--23--:R-:W-:Y:S01]  /*0b50*/  UMOV UR4, 0x400 ;  /* 0x0000040000047882 */ /* 0x00cfe20000000000 */
        /* <DEDUP_REMOVED lines=14> */
[----:B------:R4:W1:Y:S01]  /*0c40*/  SYNCS.EXCH.64 URZ, [UR4+0x108], UR8 ;  /* 0x0001080804ff75b2 */ /* 0x0008620008000100 */
[----:B------:R4:W1:Y:S01]  /*0c50*/  SYNCS.EXCH.64 URZ, [UR4+0xf0], UR6 ;  /* 0x0000f00604ff75b2 */ /* 0x0008620008000100 */
[----:B------:R4:W1:Y:S01]  /*0c60*/  SYNCS.EXCH.64 URZ, [UR4+0x110], UR8 ;  /* 0x0001100804ff75b2 */ /* 0x0008620008000100 */
[----:B------:R4:W1:Y:S01]  /*0c70*/  SYNCS.EXCH.64 URZ, [UR4+0xf8], UR6 ;  /* 0x0000f80604ff75b2 */ /* 0x0008620008000100 */
[----:B------:R4:W1:Y:S02]  /*0c80*/  SYNCS.EXCH.64 URZ, [UR4+0x118], UR8 ;  /* 0x0001180804ff75b2 */ /* 0x0008640008000100 */
[----:B----4-:R-:W-:Y:S01]  /*0c90*/  NOP ;  /* 0x0000000000007918 */ /* 0x010fe20000000000 */
.L_x_13:
[----:B------:R-:W4:Y:S01]  /*0ca0*/  SHFL.IDX PT, R0, R68, RZ, 0x1f ;  /* 0x00001fff44007589 */ /* 0x000f2200000e0000 */
[----:B------:R-:W-:Y:S01]  /*0cb0*/  ISETP.NE.OR P0, PT, RZ, UR22, !P0 ;  /* 0x00000016ff007c0c */ /* 0x000fe2000c705670 */
[----:B------:R-:W-:Y:S01]  /*0cc0*/  NOP ;  /* 0x0000000000007918 */ /* 0x000fe20000000000 */
[----:B----4-:R-:W-:-:S13]  /*0cd0*/  ISETP.NE.AND P1, PT, R0, 0x3, PT ;  /* 0x000000030000780c */ /* 0x010fda0003f25270 */
[----:B------:R-:W-:Y:S05]  /*0ce0*/  @P1 BRA `(.L_x_14) ;  /* 0x0000000000341947 */ /* 0x000fea0003800000 */
[----:B--23--:R-:W-:Y:S01]  /*0cf0*/  UMOV UR4, 0x400 ;  /* 0x0000040000047882 */ /* 0x00cfe20000000000 */
[----:B------:R-:W-:Y:S01]  /*0d00*/  UMOV UR6, 0x20 ;  /* 0x0000002000067882 */ /* 0x000fe20000000000 */
[----:B------:R-:W-:Y:S02]  /*0d10*/  ULEA UR4, UR53, UR4, 0x18 ;  /* 0x0000000435047291 */ /* 0x000fe4000f8ec0ff */
[----:B------:R-:W-:-:S04]  /*0d20*/  UIADD3 UR6, UPT, UPT, -UR6, 0x100000, URZ ;  /* 0x0010000006067890 */ /* 0x000fc8000fffe1ff */
[----:B------:R-:W-:Y:S02]  /*0d30*/  USHF.L.U32 UR7, UR6, 0xb, URZ ;  /* 0x0000000b06077899 */ /* 0x000fe400080006ff */
[----:B------:R-:W-:Y:S01]  /*0d40*/  USHF.L.U32 UR6, UR6, 0x1, URZ ;  /* 0x0000000106067899 */ /* 0x000fe200080006ff */
[----:B------:R-:W-:Y:S01]  /*0d50*/  ELECT P1, URZ, PT ;  /* 0x0000000000ff782f */ /* 0x000fe20003820000 */
[----:B------:R-:W2:Y:S10]  /*0d60*/  FENCE.VIEW.ASYNC.S ;  /* 0x00000000000073c6 */ /* 0x000eb40000000000 */
[----:B--2---:R4:W2:Y:S01]  /*0d70*/  SYNCS.EXCH.64 URZ, [UR4+0x120], UR6 ;  /* 0x0001200604ff75b2 */ /* 0x0048a20008000100 */
[----:B------:R4:W3:Y:S01]  /*0d80*/  SYNCS.EXCH.64 URZ, [UR4+0x130], UR6 ;  /* 0x0001300604ff75b2 */ /* 0x0008e20008000100 */
[----:B------:R4:W1:Y:S01]  /*0d90*/  SYNCS.EXCH.64 URZ, [UR4+0x128], UR6 ;  /* 0x0001280604ff75b2 */ /* 0x0008620008000100 */
[----:B------:R4:W1:Y:S02]  /*0da0*/  SYNCS.EXCH.64 URZ, [UR4+0x138], UR6 ;  /* 0x0001380604ff75b2 */ /* 0x0008640008000100 */
[----:B----4-:R-:W-:Y:S01]  /*0db0*/  NOP ;  /* 0x0000000000007918 */ /* 0x010fe20000000000 */
.L_x_14:
[----:B------:R-:W-:Y:S01]  /*0dc0*/  VOTEU.ALL UP0, P0 ;  /* 0x0000000000ff7886 */ /* 0x000fe20000000000 */
[----:B--23--:R-:W-:Y:S01]  /*0dd0*/  UMOV UR4, 0x20 ;  /* 0x0000002000047882 */ /* 0x00cfe20000000000 */
[----:B------:R-:W2:Y:S01]  /*0de0*/  LDCU UR28, c[0x0][0x36c] ;  /* 0x00006d80ff1c77ac */ /* 0x000ea20008000800 */
[----:B------:R-:W-:Y:S01]  /*0df0*/  NOP ;  /* 0x0000000000007918 */ /* 0x000fe20000000000 */
[----:B------:R-:W-:Y:S01]  /*0e00*/  LOP3.LUT R0, R73, 0x1f, RZ, 0xc0, !PT ;  /* 0x0000001f49007812 */ /* 0x000fe200078ec0ff */
[----:B------:R-:W-:Y:S01]  /*0e10*/  @!UP0 UMOV UR6, 0x400 ;  /* 0x0000040000068882 */ /* 0x000fe20000000000 */
[----:B------:R-:W-:-:S04]  /*0e20*/  @!UP0 UIADD3 UR4, UPT, UPT, -UR4, 0x100000, URZ ;  /* 0x0010000004048890 */ /* 0x000fc8000fffe1ff */
[----:B------:R-:W-:Y:S02]  /*0e30*/  @!UP0 USHF.L.U32 UR5, UR4, 0xb, URZ ;  /* 0x0000000b04058899 */ /* 0x000fe400080006ff */
[----:B------:R-:W-:Y:S02]  /*0e40*/  @!UP0 USHF.L.U32 UR4, UR4, 0x1, URZ ;  /* 0x0000000104048899 */ /* 0x000fe400080006ff */
[----:B------:R-:W-:Y:S01]  /*0e50*/  @!UP0 ULEA UR6, UR53, UR6, 0x18 ;  /* 0x0000000635068291 */ /* 0x000fe2000f8ec0ff */
[----:B------:R-:W-:Y:S01]  /*0e60*/  VOTEU.ALL UP0, P0 ;  /* 0x0000000000ff7886 */ /* 0x000fe20000000000 */
[----:B------:R-:W-:Y:S02]  /*0e70*/  UISETP.NE.AND UP4, UPT, UR22, URZ, UPT ;  /* 0x000000ff1600728c */ /* 0x000fe4000bf85270 */
[----:B--2---:R-:W-:Y:S01]  /*0e80*/  UISETP.EQ.U32.AND UP1, UPT, UR28, 0x1, UPT ;  /* 0x000000011c00788c */ /* 0x004fe2000bf22070 */
[----:B------:R-:W2:Y:S07]  /*0e90*/  FENCE.VIEW.ASYNC.S ;  /* 0x00000000000073c6 */ /* 0x000eae0000000000 */
[----:B--2---:R2:W3:Y:S01]  /*0ea0*/  @!UP0 SYNCS.EXCH.64 URZ, [UR6+0x140], UR4 ;  /* 0x0001400406ff85b2 */ /* 0x0044e20008000100 */
[----:B------:R-:W-:Y:S05]  /*0eb0*/  BRA.U !UP1, `(.L_x_15) ;  /* 0x0000000109087547 */ /* 0x000fea000b800000 */
[----:B-1-3--:R-:W-:Y:S01]  /*0ec0*/  UCGABAR_ARV ;  /* 0x00000000000079c7 */ /* 0x00afe20008000000 */
[----:B------:R-:W-:Y:S05]  /*0ed0*/  BRA `(.L_x_16) ;  /* 0x0000000000047947 */ /* 0x000fea0003800000 */
.L_x_15:
[----:B-1-3--:R-:W-:Y:S01]  /*0ee0*/  NOP ;  /* 0x0000000000007918 */ /* 0x00afe20000000000 */
.L_x_16:
[----:B------:R-:W1:Y:S01]  /*0ef0*/  S2UR UR25, SR_CTAID.X ;  /* 0x00000000001979c3 */ /* 0x000e620000002500 */
[----:B------:R-:W-:-:S05]  /*0f00*/  CS2R.32 R70, SR_CgaSize ;  /* 0x0000000000467805 */ /* 0x000fca0000008a00 */
[----:B------:R-:W-:-:S05]  /*0f10*/  IMAD R70, R70, -0xa0, RZ ;  /* 0xffffff6046467824 */ /* 0x000fca00078e02ff */
[----:B------:R-:W-:-:S14]  /*0f20*/  R2UR UR10, R70 ;  /* 0x00000000460a72ca */ /* 0x000fdc00000e0000 */
[----:B------:R-:W3:Y:S01]  /*0f30*/  LDCU UR10, c[0x0][UR10+0x2b0] ;  /* 0x000056000a0a77ac */ /* 0x000ee20008000800 */
[----:B------:R-:W-:-:S05]  /*0f40*/  CS2R.32 R70, SR_CgaSize ;  /* 0x0000000000467805 */ /* 0x000fca0000008a00 */
[----:B------:R-:W-:-:S05]  /*0f50*/  IMAD R70, R70, -0xa0, RZ ;  /* 0xffffff6046467824 */ /* 0x000fca00078e02ff */
[----:B------:R-:W-:-:S14]  /*0f60*/  R2UR UR8, R70 ;  /* 0x00000000460872ca */ /* 0x000fdc00000e0000 */
[----:B------:R-:W4:Y:S01]  /*0f70*/  LDCU UR8, c[0x0][UR8+0x2b4] ;  /* 0x00005680080877ac */ /* 0x000f220008000800 */
[----:B------:R-:W4:Y:S01]  /*0f80*/  S2UR UR9, SR_CTAID.Y ;  /* 0x00000000000979c3 */ /* 0x000f220000002600 */
[----:B--2---:R-:W-:Y:S02]  /*0f90*/  USHF.R.U32.HI UR5, URZ, 0x1, UR53 ;  /* 0x00000001ff057899 */ /* 0x004fe40008011635 */
[----:B------:R-:W-:Y:S02]  /*0fa0*/  ULOP3.LUT UR6, UR68, 0xc, UR53, 0xf8, !UPT ;  /* 0x0000000c44067892 */ /* 0x000fe4000f8ef835 */
[----:B------:R-:W-:Y:S01]  /*0fb0*/  USHF.R.U32.HI UR4, URZ, 0x2, UR53 ;  /* 0x00000002ff047899 */ /* 0x000fe20008011635 */
[----:B------:R-:W-:-:S05]  /*0fc0*/  CS2R.32 R70, SR_CgaSize ;  /* 0x0000000000467805 */ /* 0x000fca0000008a00 */
[----:B------:R-:W-:-:S05]  /*0fd0*/  IMAD R70, R70, -0xa0, RZ ;  /* 0xffffff6046467824 */ /* 0x000fca00078e02ff */
[----:B------:R-:W-:-:S14]  /*0fe0*/  R2UR UR11, R70 ;  /* 0x00000000460b72ca */ /* 0x000fdc00000e0000 */
[----:B------:R-:W2:Y:S01]  /*0ff0*/  LDCU UR11, c[0x0][UR11+0x2a0] ;  /* 0x000054000b0b77ac */ /* 0x000ea20008000800 */
[----:B------:R-:W2:Y:S01]  /*1000*/  S2UR UR36, SR_CTAID.Z ;  /* 0x00000000002479c3 */ /* 0x000ea20000002700 */
[----:B------:R-:W-:Y:S02]  /*1010*/  ULOP3.LUT UR57, UR5, 0x1, URZ, 0xc0, !UPT ;  /* 0x0000000105397892 */ /* 0x000fe4000f8ec0ff */
[----:B------:R-:W-:Y:S02]  /*1020*/  UISETP.GT.U32.AND UP0, UPT, UR6, 0xffff, UPT ;  /* 0x0000ffff0600788c */ /* 0x000fe4000bf04070 */
[----:B------:R-:W-:Y:S01]  /*1030*/  ULOP3.LUT UR55, UR4, 0x3, URZ, 0xc0, !UPT ;  /* 0x0000000304377892 */ /* 0x000fe2000f8ec0ff */
[----:B-1----:R-:W-:Y:S01]  /*1040*/  I2FP.F32.U32 R3, UR25 ;  /* 0x0000001900037c45 */ /* 0x002fe20008201000 */
[----:B------:R-:W-:Y:S01]  /*1050*/  USEL UR4, UR6, 0xffff, !UP0 ;  /* 0x0000ffff06047887 */ /* 0x000fe2000c000000 */
[----:B------:R-:W1:Y:S03]  /*1060*/  LDCU UR23, c[0x0][0xb24] ;  /* 0x00016480ff1777ac */ /* 0x000e660008000800 */
[----:B---3--:R-:W-:Y:S01]  /*1070*/  FMUL R3, R3, UR10 ;  /* 0x0000000a03037c20 */ /* 0x008fe20008400000 */
[----:B------:R-:W-:-:S05]  /*1080*/  CS2R.32 R70, SR_CgaSize ;  /* 0x0000000000467805 */ /* 0x000fca0000008a00 */
[----:B------:R-:W-:-:S05]  /*1090*/  IMAD R70, R70, -0xa0, RZ ;  /* 0xffffff6046467824 */ /* 0x000fca00078e02ff */
[----:B------:R-:W-:-:S14]  /*10a0*/  R2UR UR10, R70 ;  /* 0x00000000460a72ca */ /* 0x000fdc00000e0000 */
[----:B------:R-:W3:Y:S01]  /*10b0*/  LDCU UR10, c[0x0][UR10+0x2a4] ;  /* 0x000054800a0a77ac */ /* 0x000ee20008000800 */
[----:B----4-:R-:W-:Y:S01]  /*10c0*/  I2FP.F32.U32 R2, UR9 ;  /* 0x0000000900027c45 */ /* 0x010fe20008201000 */
[----:B------:R-:W4:Y:S01]  /*10d0*/  F2I.U32.TRUNC.NTZ R3, R3 ;  /* 0x0000000300037305 */ /* 0x000f22000020f000 */
[----:B------:R-:W-:-:S03]  /*10e0*/  ULOP3.LUT UR4, UR4, 0xffff, URZ, 0xc0, !UPT ;  /* 0x0000ffff04047892 */ /* 0x000fc6000f8ec0ff */
[----:B------:R-:W-:Y:S01]  /*10f0*/  FMUL R2, R2, UR8 ;  /* 0x0000000802027c20 */ /* 0x000fe20008400000 */
[----:B------:R-:W-:Y:S01]  /*1100*/  ULOP3.LUT UR7, UR53, 0x3, URZ, 0xc0, !UPT ;  /* 0x0000000335077892 */ /* 0x000fe2000f8ec0ff */
[----:B------:R-:W-:Y:S01]  /*1110*/  UMOV UR31, 0x5 ;  /* 0x00000005001f7882 */ /* 0x000fe20000000000 */
[----:B------:R-:W-:-:S03]  /*1120*/  USHF.L.U32 UR39, UR53, 0x7, URZ ;  /* 0x0000000735277899 */ /* 0x000fc600080006ff */
[----:B------:R-:W2:Y:S01]  /*1130*/  F2I.U32.TRUNC.NTZ R2, R2 ;  /* 0x0000000200027305 */ /* 0x000ea2000020f000 */
[----:B------:R-:W-:Y:S02]  /*1140*/  USHF.L.U32 UR31, UR31, UR4, URZ ;  /* 0x000000041f1f7299 */ /* 0x000fe400080006ff */
[----:B------:R-:W-:Y:S02]  /*1150*/  UISETP.GT.U32.AND UP1, UPT, UR7, 0xffff, UPT ;  /* 0x0000ffff0700788c */ /* 0x000fe4000bf24070 */
[----:B------:R-:W-:Y:S01]  /*1160*/  USHF.L.U32 UR38, UR53, 0x8, URZ ;  /* 0x0000000835267899 */ /* 0x000fe200080006ff */
[----:B----4-:R-:W-:Y:S01]  /*1170*/  R2UR UR5, R3 ;  /* 0x00000000030572ca */ /* 0x010fe200000e0000 */
[----:B------:R-:W-:Y:S01]  /*1180*/  USEL UR7, UR7, 0xffff, !UP1 ;  /* 0x0000ffff07077887 */ /* 0x000fe2000c800000 */
[----:B------:R-:W-:Y:S01]  /*1190*/  PRMT R3, RZ, 0x7610, R3 ;  /* 0x00007610ff037816 */ /* 0x000fe20000000003 */
[----:B------:R-:W-:Y:S01]  /*11a0*/  UMOV UR37, 0x1111 ;  /* 0x0000111100257882 */ /* 0x000fe20000000000 */
[----:B------:R-:W4:Y:S01]  /*11b0*/  LDCU UR42, c[0x0][0xb24] ;  /* 0x00016480ff2a77ac */ /* 0x000f220008000800 */
[----:B--2---:R-:W-:Y:S01]  /*11c0*/  R2UR UR8, R2 ;  /* 0x00000000020872ca */ /* 0x004fe200000e0000 */
[----:B------:R-:W-:Y:S01]  /*11d0*/  ULOP3.LUT UR7, UR7, 0xffff, URZ, 0xc0, !UPT ;  /* 0x0000ffff07077892 */ /* 0x000fe2000f8ec0ff */
[----:B------:R-:W-:Y:S01]  /*11e0*/  PRMT R2, RZ, 0x7610, R2 ;  /* 0x00007610ff027816 */ /* 0x000fe20000000002 */
[----:B------:R-:W2:Y:S05]  /*11f0*/  LDCU UR27, c[0x0][0xb30] ;  /* 0x00016600ff1b77ac */ /* 0x000eaa0008000800 */
[----:B------:R-:W-:-:S02]  /*1200*/  UIADD3 UR5, UPT, UPT, -UR5, URZ, URZ ;  /* 0x000000ff05057290 */ /* 0x000fc4000fffe1ff */
[----:B------:R-:W-:Y:S02]  /*1210*/  UISETP.NE.AND UP5, UPT, UR22, 0x2, UPT ;  /* 0x000000021600788c */ /* 0x000fe4000bfa5270 */
[----:B------:R-:W-:Y:S02]  /*1220*/  UIMAD UR5, UR11, UR5, UR25 ;  /* 0x000000050b0572a4 */ /* 0x000fe4000f8e0219 */
[----:B------:R-:W-:Y:S02]  /*1230*/  UIADD3 UR4, UPT, UPT, -UR8, URZ, URZ ;  /* 0x000000ff08047290 */ /* 0x000fe4000fffe1ff */
[----:B------:R-:W-:Y:S02]  /*1240*/  ULOP3.LUT UR39, UR39, 0x600, URZ, 0xc0, !UPT ;  /* 0x0000060027277892 */ /* 0x000fe4000f8ec0ff */
[----:B---3--:R-:W-:Y:S01]  /*1250*/  UIMAD UR4, UR10, UR4, UR9 ;  /* 0x000000040a0472a4 */ /* 0x008fe2000f8e0209 */
[----:B------:R-:W-:Y:S01]  /*1260*/  IMAD.U32 R70, RZ, RZ, UR5 ;  /* 0x00000005ff467e24 */ /* 0x000fe2000f8e00ff */
[----:B------:R-:W-:-:S02]  /*1270*/  ULOP3.LUT UR38, UR38, 0x200, URZ, 0xc0, !UPT ;  /* 0x0000020026267892 */ /* 0x000fc4000f8ec0ff */
[----:B-1----:R-:W-:Y:S02]  /*1280*/  UISETP.GE.AND UP6, UPT, UR23, 0x1, UPT ;  /* 0x000000011700788c */ /* 0x002fe4000bfc6270 */
[----:B------:R-:W-:Y:S01]  /*1290*/  IMAD.U32 R69, RZ, RZ, UR4 ;  /* 0x00000004ff457e24 */ /* 0x000fe2000f8e00ff */
[----:B------:R-:W-:Y:S01]  /*12a0*/  UMOV UR26, UR9 ;  /* 0x00000009001a7c82 */ /* 0x000fe20008000000 */
[----:B------:R-:W-:Y:S01]  /*12b0*/  UMOV UR20, UR25 ;  /* 0x0000001900147c82 */ /* 0x000fe20008000000 */
[----:B------:R-:W-:Y:S01]  /*12c0*/  USHF.L.U32 UR37, UR37, UR7, URZ ;  /* 0x0000000725257299 */ /* 0x000fe200080006ff */
[----:B--2-4-:R-:W-:Y:S11]  /*12d0*/  BRA.U UP4, `(.L_x_17) ;  /* 0x0000000104b47547 */ /* 0x014ff6000b800000 */
[----:B------:R-:W-:Y:S02]  /*12e0*/  R2UR UR17, R69 ;  /* 0x00000000451172ca */ /* 0x000fe400000e0000 */
[----:B------:R-:W-:-:S11]  /*12f0*/  R2UR UR18, R70 ;  /* 0x00000000461272ca */ /* 0x000fd600000e0000 */
[----:B------:R-:W-:Y:S02]  /*1300*/  UISETP.NE.AND UP0, UPT, UR17, URZ, UPT ;  /* 0x000000ff1100728c */ /* 0x000fe4000bf05270 */
[----:B------:R-:W-:Y:S02]  /*1310*/  ULOP3.LUT UR4, UR18, 0x2, URZ, 0x3c, !UPT ;  /* 0x0000000212047892 */ /* 0x000fe4000f8e3cff */
[----:B------:R-:W-:Y:S02]  /*1320*/  UISETP.GT.U32.AND UP1, UPT, UR18, 0x1, UP0 ;  /* 0x000000011200788c */ /* 0x000fe40008724070 */
[----:B------:R-:W-:Y:S02]  /*1330*/  UISETP.NE.AND UP2, UPT, UR17, 0x1, UPT ;  /* 0x000000011100788c */ /* 0x000fe4000bf45270 */
[----:B------:R-:W-:Y:S02]  /*1340*/  UISETP.GT.U32.AND UP0, UPT, UR4, 0x1, UP0 ;  /* 0x000000010400788c */ /* 0x000fe40008704070 */
[----:B------:R-:W-:-:S02]  /*1350*/  USEL UR7, URZ, 0x1, UP1 ;  /* 0x00000001ff077887 */ /* 0x000fc40008800000 */
[----:B------:R-:W-:Y:S02]  /*1360*/  USEL UR8, URZ, 0x2, UP1 ;  /* 0x00000002ff087887 */ /* 0x000fe40008800000 */
[----:B------:R-:W-:Y:S02]  /*1370*/  UISETP.GT.U32.AND UP1, UPT, UR18, 0x1, UP2 ;  /* 0x000000011200788c */ /* 0x000fe40009724070 */
[----:B------:R-:W-:Y:S02]  /*1380*/  USEL UR12, URZ, 0x4, UP0 ;  /* 0x00000004ff0c7887 */ /* 0x000fe40008000000 */
[----:B------:R-:W-:Y:S02]  /*1390*/  USEL UR15, URZ, 0x8, UP0 ;  /* 0x00000008ff0f7887 */ /* 0x000fe40008000000 */
[----:B------:R-:W-:Y:S02]  /*13a0*/  UISETP.GT.U32.AND UP0, UPT, UR4, 0x1, UP2 ;  /* 0x000000010400788c */ /* 0x000fe40009704070 */
[----:B------:R-:W-:-:S02]  /*13b0*/  USEL UR6, URZ, 0x10, UP1 ;  /* 0x00000010ff067887 */ /* 0x000fc40008800000 */
[----:B------:R-:W-:Y:S02]  /*13c0*/  USEL UR11, URZ, 0x20, UP1 ;  /* 0x00000020ff0b7887 */ /* 0x000fe40008800000 */
[----:B------:R-:W-:Y:S02]  /*13d0*/  UISETP.NE.AND UP1, UPT, UR17, 0x2, UPT ;  /* 0x000000021100788c */ /* 0x000fe4000bf25270 */
[----:B------:R-:W-:Y:S02]  /*13e0*/  USEL UR14, URZ, 0x40, UP0 ;  /* 0x00000040ff0e7887 */ /* 0x000fe40008000000 */
[----:B------:R-:W-:Y:S02]  /*13f0*/  USEL UR16, URZ, 0x80, UP0 ;  /* 0x00000080ff107887 */ /* 0x000fe40008000000 */
[----:B------:R-:W-:Y:S02]  /*1400*/  UISETP.GT.U32.AND UP0, UPT, UR18, 0x1, UP1 ;  /* 0x000000011200788c */ /* 0x000fe40008f04070 */
[----:B------:R-:W-:-:S02]  /*1410*/  UISETP.NE.AND UP2, UPT, UR17, 0x3, UPT ;  /* 0x000000031100788c */ /* 0x000fc4000bf45270 */
[----:B------:R-:W-:Y:S02]  /*1420*/  USEL UR5, URZ, 0x100, UP0 ;  /* 0x00000100ff057887 */ /* 0x000fe40008000000 */
[----:B------:R-:W-:Y:S02]  /*1430*/  USEL UR10, URZ, 0x200, UP0 ;  /* 0x00000200ff0a7887 */ /* 0x000fe40008000000 */
[----:B------:R-:W-:Y:S02]  /*1440*/  UISETP.GT.U32.AND UP0, UPT, UR18, 0x1, UP2 ;  /* 0x000000011200788c */ /* 0x000fe40009704070 */
[----:B------:R-:W-:Y:S02]  /*1450*/  UIADD3 UR5, UPT, UPT, UR5, UR6, UR7 ;  /* 0x0000000605057290 */ /* 0x000fe4000fffe007 */
[----:B------:R-:W-:Y:S02]  /*1460*/  USEL UR9, URZ, 0x1000, UP0 ;  /* 0x00001000ff097887 */ /* 0x000fe40008000000 */
[----:B------:R-:W-:-:S02]  /*1470*/  USEL UR13, URZ, 0x2000, UP0 ;  /* 0x00002000ff0d7887 */ /* 0x000fc40008000000 */
[----:B------:R-:W-:Y:S02]  /*1480*/  UIADD3 UR5, UPT, UPT, UR8, UR9, UR5 ;  /* 0x0000000908057290 */ /* 0x000fe4000fffe005 */
[----:B------:R-:W-:Y:S02]  /*1490*/  UISETP.GT.U32.AND UP1, UPT, UR4, 0x1, UP1 ;  /* 0x000000010400788c */ /* 0x000fe40008f24070 */
[----:B------:R-:W-:Y:S02]  /*14a0*/  UIADD3 UR5, UPT, UPT, UR10, UR11, UR5 ;  /* 0x0000000b0a057290 */ /* 0x000fe4000fffe005 */
[----:B------:R-:W-:Y:S02]  /*14b0*/  UISETP.GT.U32.AND UP0, UPT, UR4, 0x1, UP2 ;  /* 0x000000010400788c */ /* 0x000fe40009704070 */
[----:B------:R-:W-:Y:S02]  /*14c0*/  USEL UR4, URZ, 0x400, UP1 ;  /* 0x00000400ff047887 */ /* 0x000fe40008800000 */
[----:B------:R-:W-:-:S02]  /*14d0*/  UIADD3 UR5, UPT, UPT, UR12, UR13, UR5 ;  /* 0x0000000d0c057290 */ /* 0x000fc4000fffe005 */
[----:B------:R-:W-:Y:S02]  /*14e0*/  USEL UR6, URZ, 0x4000, UP0 ;  /* 0x00004000ff067887 */ /* 0x000fe40008000000 */
[----:B------:R-:W-:Y:S02]  /*14f0*/  UIADD3 UR5, UPT, UPT, UR4, UR14, UR5 ;  /* 0x0000000e04057290 */ /* 0x000fe4000fffe005 */
[----:B------:R-:W-:Y:S02]  /*1500*/  USEL UR7, URZ, 0x800, UP1 ;  /* 0x00000800ff077887 */ /* 0x000fe40008800000 */
[----:B------:R-:W-:Y:S02]  /*1510*/  ULOP3.LUT UR4, UR18, 0xfffffffe, URZ, 0xc0, !UPT ;  /* 0xfffffffe12047892 */ /* 0x000fe4000f8ec0ff */
[----:B------:R-:W-:Y:S02]  /*1520*/  UIADD3 UR5, UPT, UPT, UR15, UR6, UR5 ;  /* 0x000000060f057290 */ /* 0x000fe4000fffe005 */
[----:B------:R-:W-:-:S02]  /*1530*/  ULEA UR4, UR17, UR4, 0x2 ;  /* 0x0000000411047291 */ /* 0x000fc4000f8e10ff */
[----:B------:R-:W-:Y:S02]  /*1540*/  USEL UR6, URZ, 0x8000, UP0 ;  /* 0x00008000ff067887 */ /* 0x000fe40008000000 */
[----:B------:R-:W-:-:S03]  /*1550*/  UIADD3 UR5, UPT, UPT, UR7, UR16, UR5 ;  /* 0x0000001007057290 */ /* 0x000fc6000fffe005 */
[----:B------:R-:W-:Y:S01]  /*1560*/  UMOV UR7, 0x3 ;  /* 0x0000000300077882 */ /* 0x000fe20000000000 */
[----:B------:R-:W-:Y:S02]  /*1570*/  UIADD3 UR5, UPT, UPT, UR5, UR6, URZ ;  /* 0x0000000605057290 */ /* 0x000fe4000fffe0ff */
[----:B------:R-:W-:-:S04]  /*1580*/  USHF.L.U32 UR4, UR7, UR4, URZ ;  /* 0x0000000407047299 */ /* 0x000fc800080006ff */
[----:B------:R-:W-:Y:S02]  /*1590*/  IMAD.U32 R3, RZ, RZ, UR5 ;  /* 0x00000005ff037e24 */ /* 0x000fe4000f8e00ff */
[----:B------:R-:W-:Y:S02]  /*15a0*/  IMAD.U32 R2, RZ, RZ, UR4 ;  /* 0x00000004ff027e24 */ /* 0x000fe4000f8e00ff */
.L_x_17:
[----:B------:R-:W-:Y:S05]  /*15b0*/  BRA.U !UP6, `(.L_x_18) ;  /* 0x000000010ed47547 */ /* 0x000fea000b800000 */
[----:B------:R-:W1:Y:S01]  /*15c0*/  LDCU.128 UR12, c[0x0][0xb10] ;  /* 0x00016200ff0c77ac */ /* 0x000e620008000c00 */
[----:B------:R-:W2:Y:S01]  /*15d0*/  LDCU UR6, c[0x0][0x370] ;  /* 0x00006e00ff0677ac */ /* 0x000ea20008000800 */
[----:B------:R-:W3:Y:S01]  /*15e0*/  LDCU UR5, c[0x0][0x374] ;  /* 0x00006e80ff0577ac */ /* 0x000ee20008000800 */
[----:B------:R-:W4:Y:S01]  /*15f0*/  LDCU UR24, c[0x0][0xb0c] ;  /* 0x00016180ff1877ac */ /* 0x000f220008000800 */
[----:B------:R-:W4:Y:S01]  /*1600*/  LDCU UR4, c[0x0][0xb20] ;  /* 0x00016400ff0477ac */ /* 0x000f220008000800 */
[----:B------:R-:W4:Y:S01]  /*1610*/  LDCU.64 UR8, c[0x0][0xb28] ;  /* 0x00016500ff0877ac */ /* 0x000f220008000a00 */
[----:B-1----:R-:W-:Y:S02]  /*1620*/  UISETP.NE.AND UP0, UPT, UR14, 0x1, UPT ;  /* 0x000000010e00788c */ /* 0x002fe4000bf05270 */
[----:B---3--:R-:W-:Y:S02]  /*1630*/  UIMAD.WIDE.U32 UR10, UR5, UR15, URZ ;  /* 0x0000000f050a72a5 */ /* 0x008fe4000f8e00ff */
[----:B--2---:R-:W-:-:S02]  /*1640*/  UIMAD.WIDE.U32 UR18, UR6, UR12, URZ ;  /* 0x0000000c061272a5 */ /* 0x004fc4000f8e00ff */
[----:B----4-:R-:W-:Y:S02]  /*1650*/  UISETP.NE.AND UP1, UPT, UR24, 0x1, UPT ;  /* 0x000000011800788c */ /* 0x010fe4000bf25270 */
[----:B------:R-:W-:Y:S01]  /*1660*/  UISETP.NE.AND UP2, UPT, UR23, 0x1, UPT ;  /* 0x000000011700788c */ /* 0x000fe2000bf45270 */
[----:B------:R-:W-:Y:S02]  /*1670*/  UMOV UR10, UR11 ;  /* 0x0000000b000a7c82 */ /* 0x000fe40008000000 */
[----:B------:R-:W-:Y:S01]  /*1680*/  UMOV UR18, UR19 ;  /* 0x0000001300127c82 */ /* 0x000fe20008000000 */
[----:B------:R-:W-:Y:S02]  /*1690*/  @UP0 USHF.R.U32.HI UR5, URZ, UR4, UR10 ;  /* 0x00000004ff050299 */ /* 0x000fe4000801160a */
[----:B------:R-:W-:Y:S02]  /*16a0*/  UIMAD.WIDE.U32 UR20, UR26, UR15, URZ ;  /* 0x0000000f1a1472a5 */ /* 0x000fe4000f8e00ff */
[----:B------:R-:W-:-:S02]  /*16b0*/  UIMAD.WIDE.U32 UR10, UR5, UR8, URZ ;  /* 0x00000008050a72a5 */ /* 0x000fc4000f8e00ff */
[----:B------:R-:W-:Y:S02]  /*16c0*/  @UP1 USHF.R.U32.HI UR6, URZ, UR13, UR18 ;  /* 0x0000000dff061299 */ /* 0x000fe40008011612 */
[----:B------:R-:W-:Y:S02]  /*16d0*/  UIMAD.WIDE.U32 UR16, UR25, UR12, URZ ;  /* 0x0000000c191072a5 */ /* 0x000fe4000f8e00ff */
[----:B------:R-:W-:Y:S01]  /*16e0*/  UIMAD.WIDE.U32 UR18, UR6, UR8, URZ ;  /* 0x00000008061272a5 */ /* 0x000fe2000f8e00ff */
[----:B------:R-:W-:Y:S01]  /*16f0*/  UMOV UR20, UR21 ;  /* 0x0000001500147c82 */ /* 0x000fe20008000000 */
[----:B------:R-:W-:Y:S01]  /*1700*/  UMOV UR10, UR11 ;  /* 0x0000000b000a7c82 */ /* 0x000fe20008000000 */
[----:B------:R-:W-:Y:S02]  /*1710*/  USHF.R.U32.HI UR20, URZ, UR4, UR20 ;  /* 0x00000004ff147299 */ /* 0x000fe40008011614 */
[----:B------:R-:W-:Y:S02]  /*1720*/  @UP2 USHF.R.U32.HI UR5, URZ, UR9, UR10 ;  /* 0x00000009ff052299 */ /* 0x000fe4000801160a */
[----:B------:R-:W-:Y:S01]  /*1730*/  UMOV UR7, UR19 ;  /* 0x0000001300077c82 */ /* 0x000fe20008000000 */
[----:B------:R-:W-:Y:S01]  /*1740*/  UMOV UR16, UR17 ;  /* 0x0000001100107c82 */ /* 0x000fe20008000000 */
[----:B------:R-:W-:-:S02]  /*1750*/  @UP2 USHF.R.U32.HI UR6, URZ, UR9, UR7 ;  /* 0x00000009ff062299 */ /* 0x000fc40008011607 */
[----:B------:R-:W-:Y:S02]  /*1760*/  USHF.R.U32.HI UR16, URZ, UR13, UR16 ;  /* 0x0000000dff107299 */ /* 0x000fe40008011610 */
[----:B------:R-:W-:Y:S02]  /*1770*/  USEL UR4, UR26, UR20, !UP0 ;  /* 0x000000141a047287 */ /* 0x000fe4000c000000 */
[----:B------:R-:W-:Y:S02]  /*1780*/  UIMAD UR7, UR5, UR23, URZ ;  /* 0x00000017050772a4 */ /* 0x000fe4000f8e02ff */
[----:B------:R-:W-:Y:S02]  /*1790*/  USEL UR5, UR25, UR16, !UP1 ;  /* 0x0000001019057287 */ /* 0x000fe4000c800000 */
[----:B------:R-:W-:Y:S02]  /*17a0*/  UIMAD UR12, UR6, UR23, URZ ;  /* 0x00000017060c72a4 */ /* 0x000fe4000f8e02ff */
[----:B------:R-:W-:-:S02]  /*17b0*/  UISETP.GE.AND UP0, UPT, UR4, UR7, UPT ;  /* 0x000000070400728c */ /* 0x000fc4000bf06270 */
[----:B------:R-:W-:Y:S02]  /*17c0*/  UIMAD.WIDE.U32 UR10, UR4, UR8, URZ ;  /* 0x00000008040a72a5 */ /* 0x000fe4000f8e00ff */
[----:B------:R-:W-:Y:S02]  /*17d0*/  UISETP.GE.OR UP0, UPT, UR5, UR12, UP0 ;  /* 0x0000000c0500728c */ /* 0x000fe40008706670 */
[----:B------:R-:W-:Y:S02]  /*17e0*/  UIMAD.WIDE.U32 UR12, UR5, UR8, URZ ;  /* 0x00000008050c72a5 */ /* 0x000fe4000f8e00ff */
[----:B------:R-:W-:Y:S01]  /*17f0*/  UIADD3 UR10, UPT, UPT, -UR4, URZ, URZ ;  /* 0x000000ff040a7290 */ /* 0x000fe2000fffe1ff */
[----:B------:R-:W-:Y:S01]  /*1800*/  UMOV UR8, UR11 ;  /* 0x0000000b00087c82 */ /* 0x000fe20008000000 */
[----:B------:R-:W-:Y:S02]  /*1810*/  UIADD3 UR20, UPT, UPT, -UR5, URZ, URZ ;  /* 0x000000ff05147290 */ /* 0x000fe4000fffe1ff */
[----:B------:R-:W-:-:S03]  /*1820*/  USHF.R.U32.HI UR8, URZ, UR9, UR8 ;  /* 0x00000009ff087299 */ /* 0x000fc60008011608 */
[----:B------:R-:W-:Y:S01]  /*1830*/  @!UP0 UMOV UR7, UR13 ;  /* 0x0000000d00078c82 */ /* 0x000fe20008000000 */
[----:B------:R-:W-:Y:S02]  /*1840*/  UIMAD UR26, UR14, UR10, UR26 ;  /* 0x0000000a0e1a72a4 */ /* 0x000fe4000f8e021a */
[----:B------:R-:W-:Y:S02]  /*1850*/  USEL UR8, UR4, UR8, !UP2 ;  /* 0x0000000804087287 */ /* 0x000fe4000d000000 */
[----:B------:R-:W-:Y:S02]  /*1860*/  @!UP0 USHF.R.U32.HI UR7, URZ, UR9, UR7 ;  /* 0x00000009ff078299 */ /* 0x000fe40008011607 */
[----:B------:R-:W-:Y:S02]  /*1870*/  UIADD3 UR9, UPT, UPT, -UR8, URZ, URZ ;  /* 0x000000ff08097290 */ /* 0x000fe4000fffe1ff */
[----:B------:R-:W-:Y:S02]  /*1880*/  @!UP0 USEL UR7, UR5, UR7, !UP2 ;  /* 0x0000000705078287 */ /* 0x000fe4000d000000 */
[----:B------:R-:W-:-:S02]  /*1890*/  UIMAD UR9, UR23, UR9, UR4 ;  /* 0x00000009170972a4 */ /* 0x000fc4000f8e0204 */
[----:B------:R-:W-:Y:S02]  /*18a0*/  @!UP0 UIADD3 UR8, UPT, UPT, UR8, -UR7, URZ ;  /* 0x8000000708088290 */ /* 0x000fe4000fffe0ff */
[----:B------:R-:W-:Y:S02]  /*18b0*/  @!UP0 UIMAD UR6, UR9, UR6, UR7 ;  /* 0x00000006090682a4 */ /* 0x000fe4000f8e0207 */
[----:B------:R-:W-:Y:S02]  /*18c0*/  @!UP0 UIMAD UR4, UR8, UR23, UR5 ;  /* 0x00000017080482a4 */ /* 0x000fe4000f8e0205 */
[----:B------:R-:W-:Y:S02]  /*18d0*/  UIMAD UR20, UR24, UR20, UR25 ;  /* 0x00000014181472a4 */ /* 0x000fe4000f8e0219 */
[----:B------:R-:W-:Y:S01]  /*18e0*/  UIMAD UR26, UR4, UR14, UR26 ;  /* 0x0000000e041a72a4 */ /* 0x000fe2000f8e021a */
[----:B------:R-:W-:Y:S02]  /*18f0*/  @!UP0 UMOV UR5, UR6 ;  /* 0x0000000600058c82 */ /* 0x000fe40008000000 */
[----:B------:R-:W-:-:S12]  /*1900*/  UIMAD UR20, UR5, UR24, UR20 ;  /* 0x00000018051472a4 */ /* 0x000fd8000f8e0214 */
.L_x_18:
[----:B------:R-:W-:-:S09]  /*1910*/  UISETP.NE.AND UP0, UPT, UR27, 0x1, UPT ;  /* 0x000000011b00788c */ /* 0x000fd2000bf05270 */
[----:B------:R-:W-:Y:S05]  /*1920*/  BRA.U UP0, `(.L_x_19) ;  /* 0x0000000100447547 */ /* 0x000fea000b800000 */
[----:B------:R-:W1:Y:S01]  /*1930*/  LDCU.128 UR8, c[0x0][0xb10] ;  /* 0x00016200ff0877ac */ /* 0x000e620008000c00 */
[----:B------:R-:W2:Y:S01]  /*1940*/  LDCU UR12, c[0x0][0xb0c] ;  /* 0x00016180ff0c77ac */ /* 0x000ea20008000800 */
[----:B------:R-:W3:Y:S01]  /*1950*/  LDCU UR13, c[0x0][0xb20] ;  /* 0x00016400ff0d77ac */ /* 0x000ee20008000800 */
[----:B-1----:R-:W-:Y:S02]  /*1960*/  UIMAD.WIDE.U32 UR6, UR20, UR8, URZ ;  /* 0x00000008140672a5 */ /* 0x002fe4000f8e00ff */
[----:B------:R-:W-:Y:S02]  /*1970*/  UIMAD.WIDE.U32 UR4, UR26, UR11, URZ ;  /* 0x0000000b1a0472a5 */ /* 0x000fe4000f8e00ff */
[----:B--2---:R-:W-:Y:S02]  /*1980*/  UISETP.NE.AND UP1, UPT, UR12, 0x1, UPT ;  /* 0x000000010c00788c */ /* 0x004fe4000bf25270 */
[----:B------:R-:W-:Y:S01]  /*1990*/  UISETP.NE.AND UP0, UPT, UR10, 0x1, UPT ;  /* 0x000000010a00788c */ /* 0x000fe2000bf05270 */
[----:B------:R-:W-:-:S02]  /*19a0*/  UMOV UR6, UR7 ;  /* 0x0000000700067c82 */ /* 0x000fc40008000000 */
[----:B------:R-:W-:Y:S01]  /*19b0*/  UMOV UR4, UR5 ;  /* 0x0000000500047c82 */ /* 0x000fe20008000000 */
[----:B------:R-:W-:Y:S02]  /*19c0*/  USHF.R.U32.HI UR9, URZ, UR9, UR6 ;  /* 0x00000009ff097299 */ /* 0x000fe40008011606 */
[----:B---3--:R-:W-:Y:S02]  /*19d0*/  USHF.R.U32.HI UR4, URZ, UR13, UR4 ;  /* 0x0000000dff047299 */ /* 0x008fe40008011604 */
[----:B------:R-:W-:Y:S02]  /*19e0*/  USEL UR5, UR20, UR9, !UP1 ;  /* 0x0000000914057287 */ /* 0x000fe4000c800000 */
[----:B------:R-:W-:-:S04]  /*19f0*/  USEL UR4, UR26, UR4, !UP0 ;  /* 0x000000041a047287 */ /* 0x000fc8000c000000 */
[----:B------:R-:W-:Y:S02]  /*1a00*/  UIADD3 UR6, UPT, UPT, -UR4, UR5, URZ ;  /* 0x0000000504067290 */ /* 0x000fe4000fffe1ff */
[----:B------:R-:W-:Y:S02]  /*1a10*/  UIADD3 UR4, UPT, UPT, UR4, -UR5, URZ ;  /* 0x8000000504047290 */ /* 0x000fe4000fffe0ff */
[----:B------:R-:W-:Y:S02]  /*1a20*/  UIMAD UR26, UR6, UR10, UR26 ;  /* 0x0000000a061a72a4 */ /* 0x000fe4000f8e021a */
[----:B------:R-:W-:-:S12]  /*1a30*/  UIMAD UR20, UR4, UR12, UR20 ;  /* 0x0000000c041472a4 */ /* 0x000fd8000f8e0214 */
.L_x_19:
[----:B------:R-:W-:-:S09]  /*1a40*/  UISETP.EQ.U32.AND UP0, UPT, UR28, 0x1, UPT ;  /* 0x000000011c00788c */ /* 0x000fd2000bf02070 */
[----:B------:R-:W-:Y:S05]  /*1a50*/  BRA.U !UP0, `(.L_x_20) ;  /* 0x00000001080c7547 */ /* 0x000fea000b800000 */
[----:B------:R-:W-:Y:S01]  /*1a60*/  UCGABAR_WAIT ;  /* 0x0000000000007dc7 */ /* 0x000fe20008000000 */
[----:B------:R-:W-:Y:S01]  /*1a70*/  CCTL.IVALL ;  /* 0x00000000ff00798f */ /* 0x000fe20002000000 */
[----:B------:R-:W-:Y:S05]  /*1a80*/  BRA `(.L_x_21) ;  /* 0x0000000000047947 */ /* 0x000fea0003800000 */
.L_x_20:
[----:B------:R-:W-:Y:S06]  /*1a90*/  BAR.SYNC.DEFER_BLOCKING 0x0 ;  /* 0x0000000000007b1d */ /* 0x000fec0000010000 */
.L_x_21:
[----:B------:R-:W-:Y:S05]  /*1aa0*/  BRA.U UP5, `(.L_x_22) ;  /* 0x00000019051c7547 */ /* 0x000fea000b800000 */
[----:B------:R-:W1:Y:S01]  /*1ab0*/  LDCU UR6, c[0x0][0x38c] ;  /* 0x00007180ff0677ac */ /* 0x000e620008000800 */
[----:B------:R-:W-:Y:S01]  /*1ac0*/  PLOP3.LUT P2, PT, PT, PT, UP3, 0x80, 0x8 ;  /* 0x000000000008781c */ /* 0x000fe20003f4f038 */
[----:B------:R-:W-:Y:S01]  /*1ad0*/  IMAD.MOV.U32 R12, RZ, RZ, 0x1 ;  /* 0x00000001ff0c7424 */ /* 0x000fe200078e00ff */
[----:B------:R-:W-:Y:S01]  /*1ae0*/  ISETP.NE.AND P3, PT, R0, RZ, P4 ;  /* 0x000000ff0000720c */ /* 0x000fe20002765270 */
[----:B------:R-:W-:Y:S01]  /*1af0*/  USHF.L.U32 UR7, UR25, 0x5, URZ ;  /* 0x0000000519077899 */ /* 0x000fe200080006ff */
[----:B------:R-:W-:Y:S01]  /*1b00*/  PLOP3.LUT P2, PT, P2, PT, PT, 0x8, 0x80 ;  /* 0x000000000080781c */ /* 0x000fe2000174e170 */
[----:B------:R-:W-:Y:S01]  /*1b10*/  USHF.L.U32 UR8, UR25, 0x6, URZ ;  /* 0x0000000619087899 */ /* 0x000fe200080006ff */
[----:B------:R-:W-:Y:S01]  /*1b20*/  CS2R R10, SRZ ;  /* 0x00000000000a7805 */ /* 0x000fe2000001ff00 */
[----:B------:R-:W-:Y:S01]  /*1b30*/  UISETP.NE.AND UP1, UPT, UR22, URZ, UPT ;  /* 0x000000ff1600728c */ /* 0x000fe2000bf25270 */
[----:B------:R-:W-:Y:S01]  /*1b40*/  IMAD.MOV.U32 R9, RZ, RZ, RZ ;  /* 0x000000ffff097224 */ /* 0x000fe200078e00ff */
[----:B------:R-:W2:Y:S01]  /*1b50*/  LDCU UR50, c[0x0][0x370] ;  /* 0x00006e00ff3277ac */ /* 0x000ea20008000800 */
[----:B------:R-:W-:Y:S01]  /*1b60*/  IMAD.MOV.U32 R8, RZ, RZ, 0x1 ;  /* 0x00000001ff087424 */ /* 0x000fe200078e00ff */
[----:B------:R-:W3:Y:S01]  /*1b70*/  LDCU.64 UR46, c[0x0][0x348] ;  /* 0x00006900ff2e77ac */ /* 0x000ee20008000a00 */
[----:B-1----:R-:W-:-:S02]  /*1b80*/  UIADD3 UR5, UPT, UPT, UR6, 0x3f, URZ ;  /* 0x0000003f06057890 */ /* 0x002fc4000fffe0ff */
[----:B------:R-:W-:Y:S02]  /*1b90*/  UIADD3 UR58, UPT, UPT, UR6, 0x7e, URZ ;  /* 0x0000007e063a7890 */ /* 0x000fe4000fffe0ff */
[----:B------:R-:W-:Y:S01]  /*1ba0*/  USHF.R.S32.HI UR4, URZ, 0x1f, UR5 ;  /* 0x0000001fff047899 */ /* 0x000fe20008011405 */
[----:B------:R-:W1:Y:S03]  /*1bb0*/  LDCU UR49, c[0x0][0x374] ;  /* 0x00006e80ff3177ac */ /* 0x000e660008000800 */
[----:B------:R-:W-:Y:S02]  /*1bc0*/  ULEA.HI UR4, UR4, UR5, URZ, 0x6 ;  /* 0x0000000504047291 */ /* 0x000fe4000f8f30ff */
[----:B------:R-:W-:Y:S02]  /*1bd0*/  UIADD3 UR5, UPT, UPT, UR6, -0x1, URZ ;  /* 0xffffffff06057890 */ /* 0x000fe4000fffe0ff */
[----:B------:R-:W-:-:S02]  /*1be0*/  USHF.R.S32.HI UR52, URZ, 0x6, UR4 ;  /* 0x00000006ff347899 */ /* 0x000fc40008011404 */
[----:B------:R-:W-:Y:S02]  /*1bf0*/  UISETP.GE.U32.AND UP2, UPT, UR5, -0x7f, UPT ;  /* 0xffffff810500788c */ /* 0x000fe4000bf46070 */
[----:B------:R-:W-:Y:S02]  /*1c00*/  UISETP.LT.U32.AND UP0, UPT, UR52, 0x8, UPT ;  /* 0x000000083400788c */ /* 0x000fe4000bf01070 */
[----:B------:R-:W-:Y:S02]  /*1c10*/  ULOP3.LUT UR6, UR7, 0x20, URZ, 0xc0, !UPT ;  /* 0x0000002007067892 */ /* 0x000fe4000f8ec0ff */
[----:B------:R-:W-:Y:S02]  /*1c20*/  USEL UR51, UR52, 0x8, UP0 ;  /* 0x0000000834337887 */ /* 0x000fe40008000000 */
[----:B------:R-:W-:Y:S02]  /*1c30*/  ULOP3.LUT UR5, UR8, 0x40, URZ, 0xc0, !UPT ;  /* 0x0000004008057892 */ /* 0x000fe4000f8ec0ff */
[----:B------:R-:W-:-:S02]  /*1c40*/  UIADD3 UR4, UPT, UPT, UR51, -0x1, URZ ;  /* 0xffffffff33047890 */ /* 0x000fc4000fffe0ff */
[----:B------:R-:W-:Y:S02]  /*1c50*/  @UP2 UIADD3 UR4, UPT, UPT, UR51, URZ, URZ ;  /* 0x000000ff33042290 */ /* 0x000fe4000fffe0ff */
[----:B------:R-:W-:Y:S02]  /*1c60*/  USEL UR40, UR40, 0x2, UP1 ;  /* 0x0000000228287887 */ /* 0x000fe40008800000 */
[----:B------:R-:W-:Y:S02]  /*1c70*/  ULEA UR57, UR57, UR6, 0x4 ;  /* 0x0000000639397291 */ /* 0x000fe4000f8e20ff */
[----:B------:R-:W-:Y:S02]  /*1c80*/  ULEA UR55, UR55, UR5, 0x4 ;  /* 0x0000000537377291 */ /* 0x000fe4000f8e20ff */
[----:B------:R-:W-:Y:S02]  /*1c90*/  UIADD3 UR56, UPT, UPT, UR52, -UR51, URZ ;  /* 0x8000003334387290 */ /* 0x000fe4000fffe0ff */
[----:B------:R-:W-:-:S02]  /*1ca0*/  UIADD3 UR41, UPT, UPT, UR4, 0x1, URZ ;  /* 0x0000000104297890 */ /* 0x000fc4000fffe0ff */
[----:B------:R-:W-:Y:S01]  /*1cb0*/  UIADD3 UR54, UPT, UPT, -UR4, URZ, URZ ;  /* 0x000000ff04367290 */ /* 0x000fe2000fffe1ff */
[----:B-123--:R-:W-:-:S11]  /*1cc0*/  UMOV UR29, URZ ;  /* 0x000000ff001d7c82 */ /* 0x00efd60008000000 */
.L_x_46:
[----:B------:R-:W-:Y:S01]  /*1cd0*/  UISETP.NE.AND UP0, UPT, UR53, URZ, UPT ;  /* 0x000000ff3500728c */ /* 0x000fe2000bf05270 */
[----:B-1----:R-:W1:Y:S08]  /*1ce0*/  S2UR UR53, SR_CgaCtaId ;  /* 0x00000000003579c3 */ /* 0x002e700000008800 */
[----:B---3--:R-:W-:Y:S05]  /*1cf0*/  BRA.U UP0, `(.L_x_23) ;  /* 0x0000000100347547 */ /* 0x008fea000b800000 */
[----:B------:R-:W2:Y:S01]  /*1d00*/  S2R R0, SR_CgaCtaId ;  /* 0x0000000000007919 */ /* 0x000ea20000008800 */
[----:B------:R-:W-:Y:S02]  /*1d10*/  MOV R3, 0x400 ;  /* 0x0000040000037802 */ /* 0x000fe40000000f00 */
[----:B------:R-:W-:Y:S02]  /*1d20*/  SHF.L.U32 R2, R8, 0x1f, RZ ;  /* 0x0000001f08027819 */ /* 0x000fe400000006ff */
[----:B--2---:R-:W-:-:S05]  /*1d30*/  LEA R0, R0, R3, 0x18 ;  /* 0x0000000300007211 */ /* 0x004fca00078ec0ff */
[----:B------:R-:W-:-:S04]  /*1d40*/  IMAD R3, R9, 0x8, R0 ;  /* 0x0000000809037824 */ /* 0x000fc800078e0200 */
[----:B------:R-:W2:Y:S02]  /*1d50*/  SYNCS.PHASECHK.TRANS64.TRYWAIT P0, [R3+URZ+0x130], R2 ;  /* 0x00013002030075a7 */ /* 0x000ea400080011ff */
[----:B--2---:R-:W-:Y:S05]  /*1d60*/  @!P0 BRA `(.L_x_24) ;  /* 0x0000006400788947 */ /* 0x004fea0003800000 */
.L_x_141:
[----:B------:R-:W-:Y:S01]  /*1d70*/  VIADD R9, R9, 0x1 ;  /* 0x0000000109097836 */ /* 0x000fe20000000000 */
[----:B------:R2:W-:Y:S04]  /*1d80*/  SYNCS.ARRIVE.TRANS64.A1T0 RZ, [R3+URZ+0x120], RZ ;  /* 0x000120ff03ff79a7 */ /* 0x0005e800081000ff */
[----:B------:R-:W-:-:S04]  /*1d90*/  ISETP.NE.AND P0, PT, R9, 0x2, PT ;  /* 0x000000020900780c */ /* 0x000fc80003f05270 */
[----:B------:R-:W-:Y:S02]  /*1da0*/  SEL R9, R9, RZ, P0 ;  /* 0x000000ff09097207 */ /* 0x000fe40000000000 */
[----:B--2---:R-:W-:-:S04]  /*1db0*/  SEL R3, RZ, 0x1, P0 ;  /* 0x00000001ff037807 */ /* 0x004fc80000000000 */
[----:B------:R-:W-:Y:S02]  /*1dc0*/  LOP3.LUT R8, R8, R3, RZ, 0x3c, !PT ;  /* 0x0000000308087212 */ /* 0x000fe400078e3cff */
.L_x_23:
[----:B------:R-:W-:Y:S01]  /*1dd0*/  UMOV UR21, 0x400 ;  /* 0x0000040000157882 */ /* 0x000fe20000000000 */
[----:B------:R-:W-:Y:S01]  /*1de0*/  SHF.L.U32 R0, R12, 0x1f, RZ ;  /* 0x0000001f0c007819 */ /* 0x000fe200000006ff */
[----:B-1----:R-:W-:Y:S02]  /*1df0*/  ULEA UR21, UR53, UR21, 0x18 ;  /* 0x0000001535157291 */ /* 0x002fe4000f8ec0ff */
[----:B------:R-:W-:Y:S02]  /*1e00*/  UISETP.GE.U32.AND UP0, UPT, UR58, 0x7f, UPT ;  /* 0x0000007f3a00788c */ /* 0x000fe4000bf06070 */
[----:B------:R-:W-:Y:S02]  /*1e10*/  ULEA UR4, UR29, UR21, 0x3 ;  /* 0x000000151d047291 */ /* 0x000fe4000f8e18ff */
[----:B------:R-:W-:Y:S01]  /*1e20*/  ULEA UR19, UR26, UR57, 0x6 ;  /* 0x000000391a137291 */ /* 0x000fe2000f8e30ff */
[----:B------:R-:W-:-:S06]  /*1e30*/  UMOV UR13, URZ ;  /* 0x000000ff000d7c82 */ /* 0x000fcc0008000000 */
[----:B------:R1:W2:Y:S01]  /*1e40*/  SYNCS.PHASECHK.TRANS64.TRYWAIT P1, [UR4+0x40], R0 ;  /* 0x00004000ff0075a7 */ /* 0x0002a20008021104 */
[----:B------:R-:W-:-:S04]  /*1e50*/  ULEA.HI UR4, UR20, UR20, URZ, 0x1 ;  /* 0x0000001414047291 */ /* 0x000fc8000f8f08ff */
[----:B------:R-:W-:-:S04]  /*1e60*/  USHF.L.U32 UR4, UR4, 0x6, URZ ;  /* 0x0000000604047899 */ /* 0x000fc800080006ff */
[----:B------:R-:W-:-:S04]  /*1e70*/  ULOP3.LUT UR35, UR4, 0xffffff80, URZ, 0xc0, !UPT ;  /* 0xffffff8004237892 */ /* 0x000fc8000f8ec0ff */
[----:B------:R-:W-:Y:S01]  /*1e80*/  UIADD3 UR35, UPT, UPT, UR55, UR35, URZ ;  /* 0x0000002337237290 */ /* 0x000fe2000fffe0ff */
[----:B------:R-:W-:Y:S11]  /*1e90*/  BRA.U !UP0, `(.L_x_25) ;  /* 0x0000000508147547 */ /* 0x000ff6000b800000 */
[----:B------:R-:W-:Y:S01]  /*1ea0*/  UMOV UR30, UR54 ;  /* 0x00000036001e7c82 */ /* 0x000fe20008000000 */
[----:B------:R-:W-:Y:S01]  /*1eb0*/  UMOV UR5, UR29 ;  /* 0x0000001d00057c82 */ /* 0x000fe20008000000 */
[----:B------:R-:W-:-:S05]  /*1ec0*/  UMOV UR26, 0x20 ;  /* 0x00000020001a7882 */ /* 0x000fca0000000000 */
.L_x_33:
[----:B------:R-:W-:Y:S01]  /*1ed0*/  ULEA UR6, UR5, UR21, 0x3 ;  /* 0x0000001505067291 */ /* 0x000fe2000f8e18ff */
[----:B--2---:R-:W-:Y:S01]  /*1ee0*/  @P4 MOV R2, 0xc000 ;  /* 0x0000c00000024802 */ /* 0x004fe20000000f00 */
[----:B--23--:R-:W-:Y:S10]  /*1ef0*/  @P1 BRA `(.L_x_26) ;  /* 0x00000000000c1947 */ /* 0x00cff40003800000 */
[----:B------:R-:W-:-:S04]  /*1f00*/  SHF.L.U32 R3, R12, 0x1f, RZ ;  /* 0x0000001f0c037819 */ /* 0x000fc800000006ff */
[----:B------:R-:W2:Y:S02]  /*1f10*/  SYNCS.PHASECHK.TRANS64.TRYWAIT P0, [UR6+0x40], R3 ;  /* 0x00004003ff0075a7 */ /* 0x000ea40008001106 */
[----:B--2---:R-:W-:Y:S05]  /*1f20*/  @!P0 BRA `(.L_x_27) ;  /* 0x00000064001c8947 */ /* 0x004fea0003800000 */
.L_x_26:
[----:B------:R2:W-:Y:S01]  /*1f30*/  @P4 SYNCS.ARRIVE.TRANS64 RZ, [UR6], R2 ;  /* 0x00000002ffff49a7 */ /* 0x0005e20008000006 */
[----:B------:R-:W-:Y:S02]  /*1f40*/  ULOP3.LUT UR4, UR40, 0x2, URZ, 0xfc, !UPT ;  /* 0x0000000228047892 */ /* 0x000fe4000f8efcff */
[----:B------:R-:W-:Y:S02]  /*1f50*/  UIADD3 UR30, UPT, UPT, UR30, 0x1, URZ ;  /* 0x000000011e1e7890 */ /* 0x000fe4000fffe0ff */
[----:B------:R-:W-:Y:S02]  /*1f60*/  UISETP.NE.AND UP0, UPT, UR4, 0x2, UPT ;  /* 0x000000020400788c */ /* 0x000fe4000bf05270 */
[----:B------:R-:W-:-:S07]  /*1f70*/  UISETP.NE.AND UP2, UPT, UR30, 0x1, UPT ;  /* 0x000000011e00788c */ /* 0x000fce000bf45270 */
[----:B------:R-:W-:Y:S05]  /*1f80*/  BRA.U UP0, `(.L_x_28) ;  /* 0x0000000100047547 */ /* 0x000fea000b800000 */
[----:B------:R-:W-:Y:S05]  /*1f90*/  BPT.TRAP 0x1 ;  /* 0x000000040000795c */ /* 0x000fea0000300000 */
.L_x_28:
[----:B------:R-:W-:Y:S04]  /*1fa0*/  BSSY.RECONVERGENT B0, `(.L_x_29) ;  /* 0x0000003000007945 */ /* 0x000fe80003800200 */
[----:B------:R-:W-:Y:S05]  /*1fb0*/  @!P3 BRA `(.L_x_30) ;  /* 0x000000000004b947 */ /* 0x000fea0003800000 */
[----:B------:R-:W-:Y:S05]  /*1fc0*/  BPT.TRAP 0x1 ;  /* 0x000000040000795c */ /* 0x000fea0000300000 */
.L_x_30:
[----:B------:R-:W-:Y:S05]  /*1fd0*/  BSYNC.RECONVERGENT B0 ;  /* 0x0000000000007941 */ /* 0x000fea0003800200 */
.L_x_29:
[----:B------:R-:W-:Y:S01]  /*1fe0*/  UIADD3 UR4, UPT, UPT, UR5, 0x1, URZ ;  /* 0x0000000105047890 */ /* 0x000fe2000fffe0ff */
[----:B------:R-:W-:Y:S01]  /*1ff0*/  BSSY.RECONVERGENT B0, `(.L_x_31) ;  /* 0x000002b000007945 */ /* 0x000fe20003800200 */
[----:B------:R-:W-:Y:S02]  /*2000*/  ELECT P0, URZ, PT ;  /* 0x0000000000ff782f */ /* 0x000fe40003800000 */
[----:B------:R-:W-:-:S04]  /*2010*/  UISETP.NE.AND UP0, UPT, UR4, 0x8, UPT ;  /* 0x000000080400788c */ /* 0x000fc8000bf05270 */
[----:B------:R-:W-:Y:S02]  /*2020*/  USEL UR7, URZ, 0x1, UP0 ;  /* 0x00000001ff077887 */ /* 0x000fe40008000000 */
[----:B------:R-:W-:-:S04]  /*2030*/  USEL UR29, UR4, URZ, UP0 ;  /* 0x000000ff041d7287 */ /* 0x000fc80008000000 */
[----:B------:R-:W-:Y:S01]  /*2040*/  ULEA UR4, UR29, UR21, 0x3 ;  /* 0x000000151d047291 */ /* 0x000fe2000f8e18ff */
[----:B------:R-:W-:-:S04]  /*2050*/  LOP3.LUT R12, R12, UR7, RZ, 0x3c, !PT ;  /* 0x000000070c0c7c12 */ /* 0x000fc8000f8e3cff */
[----:B-1----:R-:W-:-:S04]  /*2060*/  SHF.L.U32 R0, R12, 0x1f, RZ ;  /* 0x0000001f0c007819 */ /* 0x002fc800000006ff */
[----:B------:R1:W3:Y:S01]  /*2070*/  SYNCS.PHASECHK.TRANS64.TRYWAIT P1, [UR4+0x40], R0 ;  /* 0x00004000ff0075a7 */ /* 0x0002e20008021104 */
[----:B------:R-:W-:Y:S05]  /*2080*/  @!P0 BRA `(.L_x_32) ;  /* 0x0000000000848947 */ /* 0x000fea0003800000 */
[----:B------:R-:W-:Y:S02]  /*2090*/  ULEA UR24, UR5, UR39, 0xc ;  /* 0x0000002705187291 */ /* 0x000fe4000f8e60ff */
[----:B------:R-:W-:Y:S02]  /*20a0*/  ULEA UR8, UR5, UR38, 0xb ;  /* 0x0000002605087291 */ /* 0x000fe4000f8e58ff */
[----:B------:R-:W-:Y:S02]  /*20b0*/  UIADD3 UR22, UP1, UPT, UR46, 0x80, URZ ;  /* 0x000000802e167890 */ /* 0x000fe4000ff3e0ff */
[----:B------:R-:W-:Y:S02]  /*20c0*/  ULEA UR24, UR24, UR21, 0x2 ;  /* 0x0000001518187291 */ /* 0x000fe4000f8e10ff */
[----:B------:R-:W-:Y:S02]  /*20d0*/  UIADD3 UR14, UP0, UPT, UR46, 0x180, URZ ;  /* 0x000001802e0e7890 */ /* 0x000fe4000ff1e0ff */
[----:B------:R-:W-:-:S02]  /*20e0*/  ULEA UR8, UR8, UR21, 0x2 ;  /* 0x0000001508087291 */ /* 0x000fc4000f8e10ff */
[----:B------:R-:W-:Y:S02]  /*20f0*/  UIADD3 UR34, UPT, UPT, UR26, -0x20, URZ ;  /* 0xffffffe01a227890 */ /* 0x000fe4000fffe0ff */
[----:B------:R-:W-:Y:S02]  /*2100*/  ULOP3.LUT UR33, UR6, 0xfefffff8, URZ, 0xc0, !UPT ;  /* 0xfefffff806217892 */ /* 0x000fe4000f8ec0ff */
[----:B------:R-:W-:Y:S02]  /*2110*/  UIADD3.X UR23, UPT, UPT, URZ, UR47, URZ, UP1, !UPT ;  /* 0x0000002fff177290 */ /* 0x000fe40008ffe4ff */
[----:B------:R-:W-:Y:S02]  /*2120*/  UIADD3 UR32, UPT, UPT, UR24, 0x6400, URZ ;  /* 0x0000640018207890 */ /* 0x000fe4000fffe0ff */
[----:B------:R-:W-:Y:S02]  /*2130*/  UPRMT UR7, URZ, 0x5410, UR37 ;  /* 0x00005410ff077896 */ /* 0x000fe40008000025 */
[----:B------:R-:W-:-:S02]  /*2140*/  UIADD3 UR24, UPT, UPT, UR24, 0x8400, URZ ;  /* 0x0000840018187890 */ /* 0x000fc4000fffe0ff */
[----:B------:R-:W-:Y:S02]  /*2150*/  UIADD3.X UR15, UPT, UPT, URZ, UR47, URZ, UP0, !UPT ;  /* 0x0000002fff0f7290 */ /* 0x000fe400087fe4ff */
[----:B------:R-:W-:Y:S02]  /*2160*/  UIADD3 UR16, UPT, UPT, UR8, 0x26400, URZ ;  /* 0x0002640008107890 */ /* 0x000fe4000fffe0ff */
[----:B------:R-:W-:Y:S02]  /*2170*/  UPRMT UR4, URZ, 0x5410, UR31 ;  /* 0x00005410ff047896 */ /* 0x000fe4000800001f */
[----:B------:R-:W-:Y:S01]  /*2180*/  UIADD3 UR8, UPT, UPT, UR8, 0x27400, URZ ;  /* 0x0002740008087890 */ /* 0x000fe2000fffe0ff */
[----:B------:R-:W-:Y:S01]  /*2190*/  UMOV UR44, 0x0 ;  /* 0x00000000002c7882 */ /* 0x000fe20000000000 */
[----:B------:R-:W-:Y:S01]  /*21a0*/  UMOV UR45, 0x10000000 ;  /* 0x10000000002d7882 */ /* 0x000fe20000000000 */
[----:B------:R-:W-:Y:S01]  /*21b0*/  UMOV UR27, UR35 ;  /* 0x00000023001b7c82 */ /* 0x000fe20008000000 */
[----:B------:R-:W-:Y:S01]  /*21c0*/  UMOV UR28, UR36 ;  /* 0x00000024001c7c82 */ /* 0x000fe20008000000 */
[----:B------:R-:W-:Y:S01]  /*21d0*/  UMOV UR25, UR33 ;  /* 0x0000002100197c82 */ /* 0x000fe20008000000 */
[----:B------:R-:W-:Y:S01]  /*21e0*/  UMOV UR20, UR36 ;  /* 0x0000002400147c82 */ /* 0x000fe20008000000 */
[----:B------:R-:W-:Y:S01]  /*21f0*/  UMOV UR17, UR33 ;  /* 0x0000002100117c82 */ /* 0x000fe20008000000 */
[----:B------:R-:W-:Y:S01]  /*2200*/  UMOV UR18, UR34 ;  /* 0x0000002200127c82 */ /* 0x000fe20008000000 */
[----:B------:R4:W-:Y:S01]  /*2210*/  UTMALDG.3D.MULTICAST.2CTA [UR32], [UR22], UR7, desc[UR44] ;  /* 0x00002c20160073b4 */ /* 0x0009e20008211807 */
[----:B------:R-:W-:Y:S01]  /*2220*/  UMOV UR10, UR26 ;  /* 0x0000001a000a7c82 */ /* 0x000fe20008000000 */
[----:B------:R-:W-:Y:S01]  /*2230*/  UMOV UR11, UR19 ;  /* 0x00000013000b7c82 */ /* 0x000fe20008000000 */
[----:B------:R-:W-:Y:S01]  /*2240*/  UMOV UR12, UR36 ;  /* 0x00000024000c7c82 */ /* 0x000fe20008000000 */
[----:B------:R-:W-:Y:S01]  /*2250*/  UMOV UR9, UR33 ;  /* 0x0000002100097c82 */ /* 0x000fe20008000000 */
[----:B------:R4:W-:Y:S01]  /*2260*/  UTMALDG.3D.MULTICAST.2CTA [UR24], [UR22], UR7, desc[UR44] ;  /* 0x00002c18160073b4 */ /* 0x0009e20008211807 */
[----:B------:R4:W-:Y:S01]  /*2270*/  UTMALDG.3D.MULTICAST.2CTA [UR16], [UR14], UR4, desc[UR44] ;  /* 0x00002c100e0073b4 */ /* 0x0009e20008211804 */
[----:B------:R4:W-:Y:S02]  /*2280*/  UTMALDG.3D.MULTICAST.2CTA [UR8], [UR14], UR4, desc[UR44] ;  /* 0x00002c080e0073b4 */ /* 0x0009e40008211804 */
[----:B----4-:R-:W-:Y:S01]  /*2290*/  NOP ;  /* 0x0000000000007918 */ /* 0x010fe20000000000 */
.L_x_32:
[----:B------:R-:W-:Y:S05]  /*22a0*/  BSYNC.RECONVERGENT B0 ;  /* 0x0000000000007941 */ /* 0x000fea0003800200 */
.L_x_31:
[----:B------:R-:W-:Y:S01]  /*22b0*/  UIADD3 UR26, UPT, UPT, UR26, 0x40, URZ ;  /* 0x000000401a1a7890 */ /* 0x000fe2000fffe0ff */
[----:B------:R-:W-:Y:S01]  /*22c0*/  UMOV UR5, UR29 ;  /* 0x0000001d00057c82 */ /* 0x000fe20008000000 */
[----:B------:R-:W-:Y:S01]  /*22d0*/  UMOV UR13, UR41 ;  /* 0x00000029000d7c82 */ /* 0x000fe20008000000 */
[----:B------:R-:W-:Y:S09]  /*22e0*/  BRA.U UP2, `(.L_x_33) ;  /* 0xfffffff902f87547 */ /* 0x000ff2000b83ffff */
.L_x_25:
[----:B------:R-:W-:Y:S01]  /*22f0*/  ULEA UR4, UR29, UR21, 0x3 ;  /* 0x000000151d047291 */ /* 0x000fe2000f8e18ff */
[----:B-1----:R-:W-:Y:S01]  /*2300*/  SHF.L.U32 R0, R12, 0x1f, RZ ;  /* 0x0000001f0c007819 */ /* 0x002fe200000006ff */
[----:B------:R-:W-:Y:S01]  /*2310*/  @!P2 SYNCS.ARRIVE.TRANS64.A1T0 RZ, [UR21+0xb8], RZ ;  /* 0x0000b8ffffffa9a7 */ /* 0x000fe20008100015 */
[----:B------:R-:W-:-:S06]  /*2320*/  UISETP.GT.AND UP0, UPT, UR52, UR51, UPT ;  /* 0x000000333400728c */ /* 0x000fcc000bf04270 */
[----:B--23--:R1:W2:Y:S03]  /*2330*/  SYNCS.PHASECHK.TRANS64.TRYWAIT P1, [UR4+0x40], R0 ;  /* 0x00004000ff0075a7 */ /* 0x00c2a60008021104 */
[----:B------:R-:W-:Y:S05]  /*2340*/  BRA.U !UP0, `(.L_x_34) ;  /* 0x00000005080c7547 */ /* 0x000fea000b800000 */
[----:B------:R-:W-:Y:S01]  /*2350*/  UIADD3 UR23, UPT, UPT, UR56, UR13, URZ ;  /* 0x0000000d38177290 */ /* 0x000fe2000fffe0ff */
[----:B------:R-:W-:-:S11]  /*2360*/  UMOV UR6, UR29 ;  /* 0x0000001d00067c82 */ /* 0x000fd60008000000 */
.L_x_42:
[----:B------:R-:W-:Y:S01]  /*2370*/  ULEA UR7, UR6, UR21, 0x3 ;  /* 0x0000001506077291 */ /* 0x000fe2000f8e18ff */
[----:B--2---:R-:W-:Y:S01]  /*2380*/  @P4 MOV R2, 0xc000 ;  /* 0x0000c00000024802 */ /* 0x004fe20000000f00 */
[----:B--23--:R-:W-:Y:S10]  /*2390*/  @P1 BRA `(.L_x_35) ;  /* 0x00000000000c1947 */ /* 0x00cff40003800000 */
[----:B------:R-:W-:-:S04]  /*23a0*/  SHF.L.U32 R3, R12, 0x1f, RZ ;  /* 0x0000001f0c037819 */ /* 0x000fc800000006ff */
[----:B------:R-:W2:Y:S02]  /*23b0*/  SYNCS.PHASECHK.TRANS64.TRYWAIT P0, [UR7+0x40], R3 ;  /* 0x00004003ff0075a7 */ /* 0x000ea40008001107 */
[----:B--2---:R-:W-:Y:S05]  /*23c0*/  @!P0 BRA `(.L_x_36) ;  /* 0x00000060000c8947 */ /* 0x004fea0003800000 */
.L_x_35:
[----:B------:R2:W-:Y:S01]  /*23d0*/  @P4 SYNCS.ARRIVE.TRANS64 RZ, [UR7], R2 ;  /* 0x00000002ffff49a7 */ /* 0x0005e20008000007 */
[----:B------:R-:W-:-:S04]  /*23e0*/  ULOP3.LUT UR4, UR40, 0x2, URZ, 0xfc, !UPT ;  /* 0x0000000228047892 */ /* 0x000fc8000f8efcff */
[----:B------:R-:W-:-:S09]  /*23f0*/  UISETP.NE.AND UP0, UPT, UR4, 0x2, UPT ;  /* 0x000000020400788c */ /* 0x000fd2000bf05270 */
[----:B------:R-:W-:Y:S05]  /*2400*/  BRA.U UP0, `(.L_x_37) ;  /* 0x0000000100047547 */ /* 0x000fea000b800000 */
[----:B------:R-:W-:Y:S05]  /*2410*/  BPT.TRAP 0x1 ;  /* 0x000000040000795c */ /* 0x000fea0000300000 */
.L_x_37:
[----:B------:R-:W-:Y:S04]  /*2420*/  BSSY.RECONVERGENT B0, `(.L_x_38) ;  /* 0x0000003000007945 */ /* 0x000fe80003800200 */
[----:B------:R-:W-:Y:S05]  /*2430*/  @!P3 BRA `(.L_x_39) ;  /* 0x000000000004b947 */ /* 0x000fea0003800000 */
[----:B------:R-:W-:Y:S05]  /*2440*/  BPT.TRAP 0x1 ;  /* 0x000000040000795c */ /* 0x000fea0000300000 */
.L_x_39:
[----:B------:R-:W-:Y:S05]  /*2450*/  BSYNC.RECONVERGENT B0 ;  /* 0x0000000000007941 */ /* 0x000fea0003800200 */
.L_x_38:
        /* <DEDUP_REMOVED lines=15> */
[----:B------:R-:W-:Y:S02]  /*2550*/  USHF.L.U32 UR34, UR13, 0x6, URZ ;  /* 0x000000060d227899 */ /* 0x000fe400080006ff */
[----:B------:R-:W-:-:S02]  /*2560*/  UIADD3 UR14, UP0, UPT, UR46, 0x180, URZ ;  /* 0x000001802e0e7890 */ /* 0x000fc4000ff1e0ff */
[----:B------:R-:W-:Y:S02]  /*2570*/  ULEA UR8, UR8, UR21, 0x2 ;  /* 0x0000001508087291 */ /* 0x000fe4000f8e10ff */
[----:B------:R-:W-:Y:S02]  /*2580*/  ULOP3.LUT UR33, UR7, 0xfefffff8, URZ, 0xc0, !UPT ;  /* 0xfefffff807217892 */ /* 0x000fe4000f8ec0ff */
[----:B------:R-:W-:Y:S02]  /*2590*/  UIADD3.X UR5, UPT, UPT, URZ, UR47, URZ, UP1, !UPT ;  /* 0x0000002fff057290 */ /* 0x000fe40008ffe4ff */
[----:B------:R-:W-:Y:S02]  /*25a0*/  UIADD3 UR32, UPT, UPT, UR24, 0x6400, URZ ;  /* 0x0000640018207890 */ /* 0x000fe4000fffe0ff */
[----:B------:R-:W-:Y:S02]  /*25b0*/  UPRMT UR10, URZ, 0x5410, UR37 ;  /* 0x00005410ff0a7896 */ /* 0x000fe40008000025 */
[----:B------:R-:W-:-:S02]  /*25c0*/  UIADD3 UR26, UPT, UPT, UR34, 0x20, URZ ;  /* 0x00000020221a7890 */ /* 0x000fc4000fffe0ff */
[----:B------:R-:W-:Y:S02]  /*25d0*/  UIADD3 UR24, UPT, UPT, UR24, 0x8400, URZ ;  /* 0x0000840018187890 */ /* 0x000fe4000fffe0ff */
        /* <DEDUP_REMOVED lines=9> */
[----:B------:R-:W-:Y:S01]  /*2670*/  UTMALDG.3D.MULTICAST.2CTA [UR32], [UR4], UR10, desc[UR44] ;  /* 0x00002c20040073b4 */ /* 0x000fe2000821180a */
[----:B------:R-:W-:Y:S01]  /*2680*/  UMOV UR20, UR36 ;  /* 0x0000002400147c82 */ /* 0x000fe20008000000 */
[----:B------:R-:W-:Y:S01]  /*2690*/  UMOV UR17, UR33 ;  /* 0x0000002100117c82 */ /* 0x000fe20008000000 */
[----:B------:R-:W-:Y:S01]  /*26a0*/  UMOV UR18, UR34 ;  /* 0x0000002200127c82 */ /* 0x000fe20008000000 */
[----:B------:R-:W-:Y:S01]  /*26b0*/  UMOV UR11, UR19 ;  /* 0x00000013000b7c82 */ /* 0x000fe20008000000 */
[----:B------:R-:W-:Y:S01]  /*26c0*/  UMOV UR12, UR36 ;  /* 0x00000024000c7c82 */ /* 0x000fe20008000000 */
[----:B------:R-:W-:Y:S01]  /*26d0*/  UMOV UR9, UR33 ;  /* 0x0000002100097c82 */ /* 0x000fe20008000000 */
[----:B------:R4:W-:Y:S01]  /*26e0*/  UTMALDG.3D.MULTICAST.2CTA [UR24], [UR4], UR10, desc[UR44] ;  /* 0x00002c18040073b4 */ /* 0x0009e2000821180a */
[----:B------:R1:W-:Y:S01]  /*26f0*/  UTMALDG.3D.MULTICAST.2CTA [UR16], [UR14], UR22, desc[UR44] ;  /* 0x00002c100e0073b4 */ /* 0x0003e20008211816 */
[----:B----4-:R-:W-:-:S02]  /*2700*/  UMOV UR10, UR26 ;  /* 0x0000001a000a7c82 */ /* 0x010fc40008000000 */
[----:B------:R1:W-:Y:S02]  /*2710*/  UTMALDG.3D.MULTICAST.2CTA [UR8], [UR14], UR22, desc[UR44] ;  /* 0x00002c080e0073b4 */ /* 0x0003e40008211816 */
[----:B-1----:R-:W-:Y:S01]  /*2720*/  NOP ;  /* 0x0000000000007918 */ /* 0x002fe20000000000 */
.L_x_41:
[----:B------:R-:W-:Y:S05]  /*2730*/  BSYNC.RECONVERGENT B0 ;  /* 0x0000000000007941 */ /* 0x000fea0003800200 */
.L_x_40:
[----:B------:R-:W-:Y:S01]  /*2740*/  UIADD3 UR13, UPT, UPT, UR13, 0x1, URZ ;  /* 0x000000010d0d7890 */ /* 0x000fe2000fffe0ff */
[----:B------:R-:W-:-:S03]  /*2750*/  UMOV UR6, UR29 ;  /* 0x0000001d00067c82 */ /* 0x000fc60008000000 */
[----:B------:R-:W-:-:S09]  /*2760*/  UISETP.NE.AND UP0, UPT, UR13, UR23, UPT ;  /* 0x000000170d00728c */ /* 0x000fd2000bf05270 */
[----:B------:R-:W-:Y:S05]  /*2770*/  BRA.U UP0, `(.L_x_42) ;  /* 0xfffffff900fc7547 */ /* 0x000fea000b83ffff */
.L_x_34:
[C---:B------:R-:W-:Y:S01]  /*2780*/  LEA R3, R11.reuse, UR21, 0x3 ;  /* 0x000000150b037c11 */ /* 0x040fe2000f8e18ff */
[----:B------:R-:W-:Y:S01]  /*2790*/  NOP ;  /* 0x0000000000007918 */ /* 0x000fe20000000000 */
[----:B-1----:R-:W-:Y:S02]  /*27a0*/  SHF.L.U32 R0, R10, 0x1f, RZ ;  /* 0x0000001f0a007819 */ /* 0x002fe400000006ff */
[----:B------:R-:W-:Y:S02]  /*27b0*/  LEA R5, R11, UR21, 0x4 ;  /* 0x000000150b057c11 */ /* 0x000fe4000f8e20ff */
[----:B------:R-:W1:Y:S02]  /*27c0*/  SYNCS.PHASECHK.TRANS64.TRYWAIT P0, [R3+URZ+0xc0], R0 ;  /* 0x0000c000030075a7 */ /* 0x000e6400080011ff */
[----:B-1----:R-:W-:Y:S05]  /*27d0*/  @!P0 BRA `(.L_x_43) ;  /* 0x0000005c00208947 */ /* 0x002fea0003800000 */
.L_x_144:
[----:B------:R-:W4:Y:S01]  /*27e0*/  LDS.128 R4, [R5+0x150] ;  /* 0x0001500005047984 */ /* 0x000f220000000c00 */
[----:B------:R-:W-:Y:S01]  /*27f0*/  UISETP.GE.AND UP0, UPT, UR42, 0x1, UPT ;  /* 0x000000012a00788c */ /* 0x000fe2000bf06270 */
[----:B------:R-:W-:Y:S01]  /*2800*/  @!PT LDS RZ, [RZ] ;  /* 0x00000000fffff984 */ /* 0x000fe20000000800 */
[----:B------:R-:W-:Y:S01]  /*2810*/  @!PT LDS RZ, [RZ] ;  /* 0x00000000fffff984 */ /* 0x000fe20000000800 */
[----:B------:R-:W-:Y:S01]  /*2820*/  @!PT LDS RZ, [RZ] ;  /* 0x00000000fffff984 */ /* 0x000fe20000000800 */
[----:B------:R-:W-:Y:S01]  /*2830*/  @!PT LDS RZ, [RZ] ;  /* 0x00000000fffff984 */ /* 0x000fe20000000800 */
[----:B------:R1:W-:Y:S06]  /*2840*/  MEMBAR.ALL.CTA ;  /* 0x0000000000007992 */ /* 0x0003ec0000008000 */
[----:B-1----:R-:W1:Y:S01]  /*2850*/  FENCE.VIEW.ASYNC.S ;  /* 0x00000000000073c6 */ /* 0x002e620000000000 */
[----:B----4-:R-:W-:-:S13]  /*2860*/  LOP3.LUT P0, RZ, R6, 0x1, RZ, 0xc0, !PT ;  /* 0x0000000106ff7812 */ /* 0x010fda000780c0ff */
[----:B-1----:R-:W-:Y:S01]  /*2870*/  VOTEU.ANY UP1, P0 ;  /* 0x0000000000ff7886 */ /* 0x002fe20000020100 */
[----:B------:R-:W-:-:S13]  /*2880*/  PLOP3.LUT P0, PT, PT, PT, UP1, 0x80, 0x8 ;  /* 0x000000000008781c */ /* 0x000fda0003f0f018 */
[----:B------:R-:W-:Y:S02]  /*2890*/  @P0 LOP3.LUT R0, R5, 0xffff, RZ, 0xc0, !PT ;  /* 0x0000ffff05000812 */ /* 0x000fe400078ec0ff */
[----:B--2---:R-:W-:Y:S02]  /*28a0*/  @P0 MOV R2, R4 ;  /* 0x0000000400020202 */ /* 0x004fe40000000f00 */
[----:B------:R-:W-:Y:S01]  /*28b0*/  @P0 R2UR UR5, R0 ;  /* 0x00000000000502ca */ /* 0x000fe200000e0000 */
[----:B------:R-:W-:Y:S01]  /*28c0*/  VIADD R0, R3, 0xd0 ;  /* 0x000000d003007836 */ /* 0x000fe20000000000 */
[----:B------:R-:W-:Y:S02]  /*28d0*/  @P0 SHF.R.U32.HI R4, RZ, 0x10, R5 ;  /* 0x00000010ff040819 */ /* 0x000fe40000011605 */
[----:B------:R-:W-:Y:S02]  /*28e0*/  @P0 R2UR UR6, R2 ;  /* 0x00000000020602ca */ /* 0x000fe400000e0000 */
[----:B------:R-:W-:-:S02]  /*28f0*/  PRMT R0, RZ, 0x654, R0 ;  /* 0x00000654ff007816 */ /* 0x000fc40000000000 */
[----:B------:R-:W-:Y:S02]  /*2900*/  @P0 R2UR UR4, R4 ;  /* 0x00000000040402ca */ /* 0x000fe400000e0000 */
[----:B------:R1:W-:Y:S03]  /*2910*/  SYNCS.ARRIVE.TRANS64.RED.A1T0 RZ, [R0+URZ], RZ ;  /* 0x000000ff00ff79a7 */ /* 0x0003e600081004ff */
[----:B------:R-:W-:-:S04]  /*2920*/  @UP1 UMOV UR43, UR5 ;  /* 0x00000005002b1c82 */ /* 0x000fc80008000000 */
[----:B------:R-:W-:-:S04]  /*2930*/  @UP1 UMOV UR48, UR6 ;  /* 0x0000000600301c82 */ /* 0x000fc80008000000 */
[----:B------:R-:W-:Y:S01]  /*2940*/  @UP1 UMOV UR36, UR4 ;  /* 0x0000000400241c82 */ /* 0x000fe20008000000 */
[----:B------:R-:W-:Y:S05]  /*2950*/  BRA.U !UP0, `(.L_x_44) ;  /* 0x0000000108d47547 */ /* 0x000fea000b800000 */
[----:B------:R-:W2:Y:S01]  /*2960*/  LDCU.128 UR12, c[0x0][0xb10] ;  /* 0x00016200ff0c77ac */ /* 0x000ea20008000c00 */
[----:B------:R-:W4:Y:S01]  /*2970*/  LDCU UR22, c[0x0][0xb20] ;  /* 0x00016400ff1677ac */ /* 0x000f220008000800 */
[----:B------:R-:W3:Y:S01]  /*2980*/  LDCU UR20, c[0x0][0xb0c] ;  /* 0x00016180ff1477ac */ /* 0x000ee20008000800 */
[----:B------:R-:W1:Y:S01]  /*2990*/  LDCU.64 UR8, c[0x0][0xb28] ;  /* 0x00016500ff0877ac */ /* 0x000e620008000a00 */
[----:B------:R-:W-:Y:S02]  /*29a0*/  UISETP.NE.AND UP3, UPT, UR42, 0x1, UPT ;  /* 0x000000012a00788c */ /* 0x000fe4000bf65270 */
[----:B--2---:R-:W-:Y:S02]  /*29b0*/  UIMAD.WIDE.U32 UR6, UR49, UR15, URZ ;  /* 0x0000000f310672a5 */ /* 0x004fe4000f8e00ff */
[----:B------:R-:W-:Y:S02]  /*29c0*/  UIMAD.WIDE.U32 UR4, UR50, UR12, URZ ;  /* 0x0000000c320472a5 */ /* 0x000fe4000f8e00ff */
[----:B------:R-:W-:-:S02]  /*29d0*/  UISETP.NE.AND UP0, UPT, UR14, 0x1, UPT ;  /* 0x000000010e00788c */ /* 0x000fc4000bf05270 */
[----:B------:R-:W-:Y:S01]  /*29e0*/  UIMAD.WIDE.U32 UR18, UR43, UR15, URZ ;  /* 0x0000000f2b1272a5 */ /* 0x000fe2000f8e00ff */
[----:B------:R-:W-:Y:S02]  /*29f0*/  UMOV UR6, UR7 ;  /* 0x0000000700067c82 */ /* 0x000fe40008000000 */
[----:B------:R-:W-:Y:S01]  /*2a00*/  UMOV UR4, UR5 ;  /* 0x0000000500047c82 */ /* 0x000fe20008000000 */
[----:B----4-:R-:W-:Y:S02]  /*2a10*/  USHF.R.U32.HI UR6, URZ, UR22, UR6 ;  /* 0x00000016ff067299 */ /* 0x010fe40008011606 */
[----:B---3--:R-:W-:Y:S02]  /*2a20*/  UISETP.NE.AND UP2, UPT, UR20, 0x1, UPT ;  /* 0x000000011400788c */ /* 0x008fe4000bf45270 */
[----:B------:R-:W-:Y:S02]  /*2a30*/  USHF.R.U32.HI UR4, URZ, UR13, UR4 ;  /* 0x0000000dff047299 */ /* 0x000fe40008011604 */
[----:B------:R-:W-:-:S02]  /*2a40*/  USEL UR5, UR49, UR6, !UP0 ;  /* 0x0000000631057287 */ /* 0x000fc4000c000000 */
[----:B------:R-:W-:Y:S02]  /*2a50*/  USEL UR6, UR50, UR4, !UP2 ;  /* 0x0000000432067287 */ /* 0x000fe4000d000000 */
[----:B-1----:R-:W-:Y:S01]  /*2a60*/  UIMAD.WIDE.U32 UR10, UR5, UR8, URZ ;  /* 0x00000008050a72a5 */ /* 0x002fe2000f8e00ff */
[----:B------:R-:W-:Y:S01]  /*2a70*/  UMOV UR4, UR19 ;  /* 0x0000001300047c82 */ /* 0x000fe20008000000 */
[----:B------:R-:W-:Y:S02]  /*2a80*/  UIMAD.WIDE.U32 UR16, UR48, UR12, URZ ;  /* 0x0000000c301072a5 */ /* 0x000fe4000f8e00ff */
[----:B------:R-:W-:-:S03]  /*2a90*/  UIMAD.WIDE.U32 UR18, UR6, UR8, URZ ;  /* 0x00000008061272a5 */ /* 0x000fc6000f8e00ff */
[----:B------:R-:W-:Y:S01]  /*2aa0*/  UMOV UR10, UR11 ;  /* 0x0000000b000a7c82 */ /* 0x000fe20008000000 */
[----:B------:R-:W-:Y:S02]  /*2ab0*/  USHF.R.U32.HI UR4, URZ, UR22, UR4 ;  /* 0x00000016ff047299 */ /* 0x000fe40008011604 */
[----:B------:R-:W-:Y:S01]  /*2ac0*/  @UP3 USHF.R.U32.HI UR5, URZ, UR9, UR10 ;  /* 0x00000009ff053299 */ /* 0x000fe2000801160a */
[----:B------:R-:W-:Y:S01]  /*2ad0*/  UMOV UR16, UR17 ;  /* 0x0000001100107c82 */ /* 0x000fe20008000000 */
[----:B------:R-:W-:Y:S01]  /*2ae0*/  UMOV UR18, UR19 ;  /* 0x0000001300127c82 */ /* 0x000fe20008000000 */
[----:B------:R-:W-:Y:S02]  /*2af0*/  USHF.R.U32.HI UR13, URZ, UR13, UR16 ;  /* 0x0000000dff0d7299 */ /* 0x000fe40008011610 */
[----:B------:R-:W-:Y:S02]  /*2b00*/  USEL UR4, UR43, UR4, !UP0 ;  /* 0x000000042b047287 */ /* 0x000fe4000c000000 */
[----:B------:R-:W-:-:S02]  /*2b10*/  @UP3 USHF.R.U32.HI UR6, URZ, UR9, UR18 ;  /* 0x00000009ff063299 */ /* 0x000fc40008011612 */
[----:B------:R-:W-:Y:S02]  /*2b20*/  UIMAD UR7, UR42, UR5, URZ ;  /* 0x000000052a0772a4 */ /* 0x000fe4000f8e02ff */
[----:B------:R-:W-:Y:S02]  /*2b30*/  USEL UR5, UR48, UR13, !UP2 ;  /* 0x0000000d30057287 */ /* 0x000fe4000d000000 */
[----:B------:R-:W-:Y:S02]  /*2b40*/  UIMAD UR10, UR42, UR6, URZ ;  /* 0x000000062a0a72a4 */ /* 0x000fe4000f8e02ff */
[----:B------:R-:W-:Y:S02]  /*2b50*/  UISETP.GE.AND UP0, UPT, UR4, UR7, UPT ;  /* 0x000000070400728c */ /* 0x000fe4000bf06270 */
[----:B------:R-:W-:Y:S02]  /*2b60*/  UIMAD.WIDE.U32 UR12, UR4, UR8, URZ ;  /* 0x00000008040c72a5 */ /* 0x000fe4000f8e00ff */
[----:B------:R-:W-:-:S02]  /*2b70*/  UISETP.GE.OR UP0, UPT, UR5, UR10, UP0 ;  /* 0x0000000a0500728c */ /* 0x000fc40008706670 */
        /* <DEDUP_REMOVED lines=19> */
.L_x_44:
[----:B------:R-:W2:Y:S02]  /*2cb0*/  LDCU UR4, c[0x0][0xb30] ;  /* 0x00016600ff0477ac */ /* 0x000ea40008000800 */
[----:B--2---:R-:W-:-:S09]  /*2cc0*/  UISETP.NE.AND UP0, UPT, UR4, 0x1, UPT ;  /* 0x000000010400788c */ /* 0x004fd2000bf05270 */
[----:B------:R-:W-:Y:S05]  /*2cd0*/  BRA.U UP0, `(.L_x_45) ;  /* 0x0000000100447547 */ /* 0x000fea000b800000 */
[----:B------:R-:W2:Y:S01]  /*2ce0*/  LDCU.128 UR8, c[0x0][0xb10] ;  /* 0x00016200ff0877ac */ /* 0x000ea20008000c00 */
[----:B------:R-:W4:Y:S01]  /*2cf0*/  LDCU UR12, c[0x0][0xb0c] ;  /* 0x00016180ff0c77ac */ /* 0x000f220008000800 */
[----:B------:R-:W1:Y:S01]  /*2d00*/  LDCU UR13, c[0x0][0xb20] ;  /* 0x00016400ff0d77ac */ /* 0x000e620008000800 */
[----:B--2---:R-:W-:Y:S02]  /*2d10*/  UIMAD.WIDE.U32 UR6, UR48, UR8, URZ ;  /* 0x00000008300672a5 */ /* 0x004fe4000f8e00ff */
[----:B------:R-:W-:Y:S02]  /*2d20*/  UIMAD.WIDE.U32 UR4, UR43, UR11, URZ ;  /* 0x0000000b2b0472a5 */ /* 0x000fe4000f8e00ff */
[----:B----4-:R-:W-:Y:S02]  /*2d30*/  UISETP.NE.AND UP2, UPT, UR12, 0x1, UPT ;  /* 0x000000010c00788c */ /* 0x010fe4000bf45270 */
[----:B------:R-:W-:Y:S01]  /*2d40*/  UISETP.NE.AND UP0, UPT, UR10, 0x1, UPT ;  /* 0x000000010a00788c */ /* 0x000fe2000bf05270 */
[----:B------:R-:W-:-:S02]  /*2d50*/  UMOV UR6, UR7 ;  /* 0x0000000700067c82 */ /* 0x000fc40008000000 */
[----:B------:R-:W-:Y:S01]  /*2d60*/  UMOV UR4, UR5 ;  /* 0x0000000500047c82 */ /* 0x000fe20008000000 */
[----:B------:R-:W-:Y:S02]  /*2d70*/  USHF.R.U32.HI UR9, URZ, UR9, UR6 ;  /* 0x00000009ff097299 */ /* 0x000fe40008011606 */
[----:B-1----:R-:W-:Y:S02]  /*2d80*/  USHF.R.U32.HI UR4, URZ, UR13, UR4 ;  /* 0x0000000dff047299 */ /* 0x002fe40008011604 */
[----:B------:R-:W-:Y:S02]  /*2d90*/  USEL UR5, UR48, UR9, !UP2 ;  /* 0x0000000930057287 */ /* 0x000fe4000d000000 */
[----:B------:R-:W-:-:S04]  /*2da0*/  USEL UR4, UR43, UR4, !UP0 ;  /* 0x000000042b047287 */ /* 0x000fc8000c000000 */
[----:B------:R-:W-:Y:S02]  /*2db0*/  UIADD3 UR6, UPT, UPT, UR5, -UR4, URZ ;  /* 0x8000000405067290 */ /* 0x000fe4000fffe0ff */
[----:B------:R-:W-:Y:S02]  /*2dc0*/  UIADD3 UR4, UPT, UPT, -UR5, UR4, URZ ;  /* 0x0000000405047290 */ /* 0x000fe4000fffe1ff */
[----:B------:R-:W-:Y:S02]  /*2dd0*/  UIMAD UR43, UR6, UR10, UR43 ;  /* 0x0000000a062b72a4 */ /* 0x000fe4000f8e022b */
[----:B------:R-:W-:-:S12]  /*2de0*/  UIMAD UR48, UR4, UR12, UR48 ;  /* 0x0000000c043072a4 */ /* 0x000fd8000f8e0230 */
.L_x_45:
[----:B------:R-:W-:Y:S01]  /*2df0*/  VIADD R11, R11, 0x1 ;  /* 0x000000010b0b7836 */ /* 0x000fe20000000000 */
[----:B------:R-:W-:Y:S02]  /*2e00*/  R2UR UR5, R70 ;  /* 0x00000000460572ca */ /* 0x000fe400000e0000 */
[----:B------:R-:W-:Y:S02]  /*2e10*/  R2UR UR4, R69 ;  /* 0x00000000450472ca */ /* 0x000fe400000e0000 */
[C---:B------:R-:W-:Y:S02]  /*2e20*/  ISETP.NE.AND P0, PT, R11.reuse, 0x2, PT ;  /* 0x000000020b00780c */ /* 0x040fe40003f05270 */
[----:B------:R-:W-:Y:S02]  /*2e30*/  PLOP3.LUT P2, PT, PT, PT, PT, 0x80, 0x8 ;  /* 0x000000000008781c */ /* 0x000fe40003f4f070 */
[----:B------:R-:W-:Y:S02]  /*2e40*/  SEL R3, RZ, 0x1, P0 ;  /* 0x00000001ff037807 */ /* 0x000fe40000000000 */
[----:B------:R-:W-:-:S02]  /*2e50*/  SEL R11, R11, RZ, P0 ;  /* 0x000000ff0b0b7207 */ /* 0x000fc40000000000 */
[----:B------:R-:W-:Y:S01]  /*2e60*/  LOP3.LUT R10, R10, R3, RZ, 0x3c, !PT ;  /* 0x000000030a0a7212 */ /* 0x000fe200078e3cff */
[----:B------:R-:W-:Y:S02]  /*2e70*/  UIADD3 UR20, UPT, UPT, UR48, UR5, URZ ;  /* 0x0000000530147290 */ /* 0x000fe4000fffe0ff */
[----:B------:R-:W-:Y:S01]  /*2e80*/  UIADD3 UR26, UPT, UPT, UR43, UR4, URZ ;  /* 0x000000042b1a7290 */ /* 0x000fe2000fffe0ff */
[----:B------:R-:W-:Y:S11]  /*2e90*/  BRA.U UP1, `(.L_x_46) ;  /* 0xffffffed018c7547 */ /* 0x000ff6000b83ffff */
[----:B------:R-:W-:Y:S01]  /*2ea0*/  UIADD3 UR21, UPT, UPT, UR21, 0x40, URZ ;  /* 0x0000004015157890 */ /* 0x000fe2000fffe0ff */
[----:B------:R-:W-:-:S03]  /*2eb0*/  SHF.L.U32 R3, R12, 0x1f, RZ ;  /* 0x0000001f0c037819 */ /* 0x000fc600000006ff */
[----:B------:R-:W-:-:S09]  /*2ec0*/  ULEA UR4, UR29, UR21, 0x3 ;  /* 0x000000151d047291 */ /* 0x000fd2000f8e18ff */
[----:B------:R-:W2:Y:S02]  /*2ed0*/  SYNCS.PHASECHK.TRANS64.TRYWAIT P0, [UR4], R3 ;  /* 0x00000003ff0075a7 */ /* 0x000ea40008001104 */
[----:B--2---:R-:W-:Y:S05]  /*2ee0*/  @!P0 BRA `(.L_x_47) ;  /* 0x0000005400708947 */ /* 0x004fea0003800000 */
.L_x_146:
[----:B------:R-:W-:-:S04]  /*2ef0*/  UIADD3 UR4, UPT, UPT, UR29, 0x1, URZ ;  /* 0x000000011d047890 */ /* 0x000fc8000fffe0ff */
[----:B------:R-:W-:-:S04]  /*2f00*/  UISETP.NE.AND UP0, UPT, UR4, 0x8, UPT ;  /* 0x000000080400788c */ /* 0x000fc8000bf05270 */
[----:B------:R-:W-:Y:S02]  /*2f10*/  USEL UR6, URZ, 0x1, UP0 ;  /* 0x00000001ff067887 */ /* 0x000fe40008000000 */
[----:B------:R-:W-:-:S04]  /*2f20*/  USEL UR4, UR4, URZ, UP0 ;  /* 0x000000ff04047287 */ /* 0x000fc80008000000 */
[----:B------:R-:W-:Y:S01]  /*2f30*/  ULEA UR5, UR4, UR21, 0x3 ;  /* 0x0000001504057291 */ /* 0x000fe2000f8e18ff */
[----:B------:R-:W-:-:S04]  /*2f40*/  LOP3.LUT R2, R12, UR6, RZ, 0x3c, !PT ;  /* 0x000000060c027c12 */ /* 0x000fc8000f8e3cff */
[----:B-1----:R-:W-:-:S04]  /*2f50*/  SHF.L.U32 R3, R2, 0x1f, RZ ;  /* 0x0000001f02037819 */ /* 0x002fc800000006ff */
[----:B------:R-:W1:Y:S02]  /*2f60*/  SYNCS.PHASECHK.TRANS64.TRYWAIT P0, [UR5], R3 ;  /* 0x00000003ff0075a7 */ /* 0x000e640008001105 */
[----:B-1----:R-:W-:Y:S05]  /*2f70*/  @!P0 BRA `(.L_x_48) ;  /* 0x0000005400648947 */ /* 0x002fea0003800000 */
.L_x_148:
        /* <DEDUP_REMOVED lines=9> */
.L_x_150:
        /* <DEDUP_REMOVED lines=9> */
.L_x_152:
        /* <DEDUP_REMOVED lines=9> */
.L_x_154:
        /* <DEDUP_REMOVED lines=9> */
.L_x_156:
        /* <DEDUP_REMOVED lines=9> */
.L_x_158:
[----:B------:R-:W-:-:S04]  /*3250*/  UIADD3 UR4, UPT, UPT, UR4, 0x1, URZ ;  /* 0x0000000104047890 */ /* 0x000fc8000fffe0ff */
[----:B------:R-:W-:-:S04]  /*3260*/  UISETP.NE.AND UP0, UPT, UR4, 0x8, UPT ;  /* 0x000000080400788c */ /* 0x000fc8000bf05270 */
[----:B------:R-:W-:Y:S02]  /*3270*/  USEL UR5, URZ, 0x1, UP0 ;  /* 0x00000001ff057887 */ /* 0x000fe40008000000 */
[----:B------:R-:W-:-:S04]  /*3280*/  USEL UR4, UR4, URZ, UP0 ;  /* 0x000000ff04047287 */ /* 0x000fc80008000000 */
[----:B------:R-:W-:Y:S01]  /*3290*/  ULEA UR4, UR4, UR21, 0x3 ;  /* 0x0000001504047291 */ /* 0x000fe2000f8e18ff */
[----:B-1----:R-:W-:-:S04]  /*32a0*/  LOP3.LUT R3, R2, UR5, RZ, 0x3c, !PT ;  /* 0x0000000502037c12 */ /* 0x002fc8000f8e3cff */
[----:B------:R-:W-:Y:S01]  /*32b0*/  SHF.L.U32 R3, R3, 0x1f, RZ ;  /* 0x0000001f03037819 */ /* 0x000fe200000006ff */
[----:B------:R-:W-:-:S07]  /*32c0*/  IMAD.U32 R0, RZ, RZ, UR4 ;  /* 0x00000004ff007e24 */ /* 0x000fce000f8e00ff */
.L_x_54:
[----:B-1----:R1:W2:Y:S02]  /*32d0*/  SYNCS.PHASECHK.TRANS64.TRYWAIT P0, [R0+URZ], R3 ;  /* 0x00000003000075a7 */ /* 0x0022a400080011ff */
[----:B--2---:R-:W-:Y:S05]  /*32e0*/  @!P0 NANOSLEEP.SYNCS 0x989680 ;  /* 0x009896800000895d */ /* 0x004fea0003900000 */
[----:B------:R-:W2:Y:S02]  /*32f0*/  @!P0 SYNCS.PHASECHK.TRANS64 P0, [R0+URZ], R3 ;  /* 0x00000003000085a7 */ /* 0x000ea400080010ff */
[----:B--2---:R-:W-:Y:S05]  /*3300*/  @P0 EXIT ;  /* 0x000000000000094d */ /* 0x004fea0003800000 */
[----:B------:R-:W-:Y:S05]  /*3310*/  BRA `(.L_x_54) ;  /* 0xfffffffc00ec7947 */ /* 0x000fea000383ffff */
.L_x_22:
[----:B------:R-:W-:-:S04]  /*3320*/  UISETP.NE.AND UP0, UPT, UR53, URZ, UPT ;  /* 0x000000ff3500728c */ /* 0x000fc8000bf05270 */
[----:B------:R-:W-:-:S09]  /*3330*/  UISETP.NE.OR UP0, UPT, UR22, 0x1, UP0 ;  /* 0x000000011600788c */ /* 0x000fd20008705670 */
[----:B------:R-:W-:Y:S05]  /*3340*/  BRA.U UP0, `(.L_x_55) ;  /* 0x0000000500487547 */ /* 0x000fea000b800000 */
[----:B------:R-:W-:Y:S01]  /*3350*/  ISETP.GE.U32.AND P2, PT, R0, 0x10, PT ;  /* 0x000000100000780c */ /* 0x000fe20003f46070 */
[----:B------:R-:W-:Y:S01]  /*3360*/  IMAD.MOV.U32 R12, RZ, RZ, 0x1 ;  /* 0x00000001ff0c7424 */ /* 0x000fe200078e00ff */
[----:B------:R-:W-:Y:S02]  /*3370*/  CS2R R10, SRZ ;  /* 0x00000000000a7805 */ /* 0x000fe4000001ff00 */
[----:B------:R-:W-:Y:S01]  /*3380*/  CS2R R8, SRZ ;  /* 0x0000000000087805 */ /* 0x000fe2000001ff00 */
[----:B------:R-:W-:Y:S01]  /*3390*/  UMOV UR6, 0x400 ;  /* 0x0000040000067882 */ /* 0x000fe20000000000 */
[----:B------:R-:W-:Y:S01]  /*33a0*/  UMOV UR5, URZ ;  /* 0x000000ff00057c82 */ /* 0x000fe20008000000 */
[----:B------:R-:W-:-:S12]  /*33b0*/  ULEA UR6, UR53, UR6, 0x18 ;  /* 0x0000000635067291 */ /* 0x000fd8000f8ec0ff */
.L_x_59:
[----:B------:R-:W-:Y:S02]  /*33c0*/  LEA R2, R8, UR6, 0x3 ;  /* 0x0000000608027c11 */ /* 0x000fe4000f8e18ff */
[----:B------:R-:W-:-:S03]  /*33d0*/  SHF.L.U32 R5, R9, 0x1f, RZ ;  /* 0x0000001f09057819 */ /* 0x000fc600000006ff */
[----:B------:R-:W-:Y:S01]  /*33e0*/  VIADD R4, R2, 0x130 ;  /* 0x0000013002047836 */ /* 0x000fe20000000000 */
[----:B------:R-:W1:Y:S02]  /*33f0*/  SYNCS.PHASECHK.TRANS64.TRYWAIT P0, [R2+URZ+0x120], R5 ;  /* 0x00012005020075a7 */ /* 0x000e6400080011ff */
[----:B-1----:R-:W-:Y:S05]  /*3400*/  @!P0 BRA `(.L_x_56) ;  /* 0x0000005000d08947 */ /* 0x002fea0003800000 */
.L_x_159:
[----:B------:R-:W-:Y:S01]  /*3410*/  ULEA UR4, UR5, UR6, 0x3 ;  /* 0x0000000605047291 */ /* 0x000fe2000f8e18ff */
[----:B------:R-:W-:Y:S02]  /*3420*/  PRMT R4, RZ, 0x654, R4 ;  /* 0x00000654ff047816 */ /* 0x000fe40000000004 */
[----:B-1----:R-:W-:Y:S01]  /*3430*/  SHF.L.U32 R5, R12, 0x1f, RZ ;  /* 0x0000001f0c057819 */ /* 0x002fe200000006ff */
[----:B------:R-:W-:Y:S01]  /*3440*/  UIADD3 UR7, UPT, UPT, UR4, 0xc0, URZ ;  /* 0x000000c004077890 */ /* 0x000fe2000fffe0ff */
[----:B------:R1:W-:Y:S05]  /*3450*/  SYNCS.ARRIVE.TRANS64.RED.A1T0 RZ, [R4+URZ], RZ ;  /* 0x000000ff04ff79a7 */ /* 0x0003ea00081004ff */
[----:B------:R-:W-:Y:S01]  /*3460*/  IMAD.U32 R7, RZ, RZ, UR7 ;  /* 0x00000007ff077e24 */ /* 0x000fe2000f8e00ff */
[----:B------:R-:W2:Y:S04]  /*3470*/  SYNCS.PHASECHK.TRANS64.TRYWAIT P0, [UR4+0xd0], R5 ;  /* 0x0000d005ff0075a7 */ /* 0x000ea80008001104 */
[----:B------:R-:W-:Y:S01]  /*3480*/  PRMT R6, R0, 0x654, R7 ;  /* 0x0000065400067816 */ /* 0x000fe20000000007 */
[----:B-1----:R-:W-:Y:S01]  /*3490*/  @!P2 IMAD.MOV.U32 R4, RZ, RZ, 0x10 ;  /* 0x00000010ff04a424 */ /* 0x002fe200078e00ff */
[----:B--2---:R-:W-:Y:S06]  /*34a0*/  @!P0 BRA `(.L_x_57) ;  /* 0x0000005000bc8947 */ /* 0x004fec0003800000 */
.L_x_161:
[----:B------:R-:W-:Y:S01]  /*34b0*/  ULEA UR8, UR5, UR6, 0x4 ;  /* 0x0000000605087291 */ /* 0x000fe2000f8e20ff */
[----:B------:R-:W-:Y:S01]  /*34c0*/  SEL R3, R6, R3, !P2 ;  /* 0x0000000306037207 */ /* 0x000fe20005000000 */
[----:B------:R-:W-:Y:S01]  /*34d0*/  UIADD3 UR9, UPT, UPT, UR4, 0xc0, URZ ;  /* 0x000000c004097890 */ /* 0x000fe2000fffe0ff */
[----:B-1----:R-:W-:Y:S01]  /*34e0*/  LEA R2, R11, UR6, 0x3 ;  /* 0x000000060b027c11 */ /* 0x002fe2000f8e18ff */
[----:B------:R-:W-:Y:S01]  /*34f0*/  UIADD3 UR8, UPT, UPT, UR8, 0x150, URZ ;  /* 0x0000015008087890 */ /* 0x000fe2000fffe0ff */
[----:B------:R-:W-:Y:S01]  /*3500*/  SHF.L.U32 R5, R10, 0x1f, RZ ;  /* 0x0000001f0a057819 */ /* 0x000fe200000006ff */
[----:B------:R1:W-:Y:S01]  /*3510*/  @!P2 SYNCS.ARRIVE.TRANS64.RED RZ, [R3+URZ], R4 ;  /* 0x0000000403ffa9a7 */ /* 0x0003e200080004ff */
[----:B------:R-:W-:Y:S01]  /*3520*/  UIADD3 UR4, UPT, UPT, UR5, 0x1, URZ ;  /* 0x0000000105047890 */ /* 0x000fe2000fffe0ff */
[----:B------:R-:W-:-:S03]  /*3530*/  VIADD R8, R8, 0x1 ;  /* 0x0000000108087836 */ /* 0x000fc60000000000 */
[----:B------:R-:W-:Y:S02]  /*3540*/  UISETP.NE.AND UP0, UPT, UR4, 0x2, UPT ;  /* 0x000000020400788c */ /* 0x000fe4000bf05270 */
[----:B------:R-:W-:Y:S06]  /*3550*/  UGETNEXTWORKID.BROADCAST [UR8], [UR9] ;  /* 0x00000000080073ca */ /* 0x000fec0008000100 */
[----:B------:R-:W-:Y:S01]  /*3560*/  USEL UR7, URZ, 0x1, UP0 ;  /* 0x00000001ff077887 */ /* 0x000fe20008000000 */
[----:B------:R-:W-:Y:S01]  /*3570*/  ISETP.NE.AND P0, PT, R8, 0x2, PT ;  /* 0x000000020800780c */ /* 0x000fe20003f05270 */
[----:B------:R-:W-:Y:S01]  /*3580*/  USEL UR5, UR4, URZ, UP0 ;  /* 0x000000ff04057287 */ /* 0x000fe20008000000 */
[----:B------:R-:W2:Y:S03]  /*3590*/  SYNCS.PHASECHK.TRANS64.TRYWAIT P1, [R2+URZ+0xc0], R5 ;  /* 0x0000c005020075a7 */ /* 0x000ea600080211ff */
[----:B------:R-:W-:Y:S01]  /*35a0*/  LOP3.LUT R12, R12, UR7, RZ, 0x3c, !PT ;  /* 0x000000070c0c7c12 */ /* 0x000fe2000f8e3cff */
[----:B-12---:R-:W-:Y:S07]  /*35b0*/  @!P1 BRA `(.L_x_58) ;  /* 0x0000005000909947 */ /* 0x006fee0003800000 */
.L_x_162:
[C---:B------:R-:W-:Y:S01]  /*35c0*/  LEA R4, R11.reuse, UR6, 0x4 ;  /* 0x000000060b047c11 */ /* 0x040fe2000f8e20ff */
[----:B-1----:R-:W-:Y:S01]  /*35d0*/  VIADD R2, R2, 0xd0 ;  /* 0x000000d002027836 */ /* 0x002fe20000000000 */
[----:B------:R-:W-:Y:S01]  /*35e0*/  SEL R8, R8, RZ, P0 ;  /* 0x000000ff08087207 */ /* 0x000fe20000000000 */
[----:B------:R-:W-:-:S03]  /*35f0*/  VIADD R11, R11, 0x1 ;  /* 0x000000010b0b7836 */ /* 0x000fc60000000000 */
[----:B------:R-:W1:Y:S01]  /*3600*/  LDS.128 R4, [R4+0x150] ;  /* 0x0001500004047984 */ /* 0x000e620000000c00 */
[----:B------:R-:W-:Y:S02]  /*3610*/  PRMT R2, RZ, 0x654, R2 ;  /* 0x00000654ff027816 */ /* 0x000fe40000000002 */
[C---:B------:R-:W-:Y:S01]  /*3620*/  ISETP.NE.AND P1, PT, R11.reuse, 0x2, PT ;  /* 0x000000020b00780c */ /* 0x040fe20003f25270 */
[----:B------:R-:W-:Y:S01]  /*3630*/  @!PT LDS RZ, [RZ] ;  /* 0x00000000fffff984 */ /* 0x000fe20000000800 */
[----:B------:R-:W-:Y:S01]  /*3640*/  @!PT LDS RZ, [RZ] ;  /* 0x00000000fffff984 */ /* 0x000fe20000000800 */
[----:B------:R-:W-:Y:S01]  /*3650*/  @!PT LDS RZ, [RZ] ;  /* 0x00000000fffff984 */ /* 0x000fe20000000800 */
[----:B------:R-:W-:Y:S01]  /*3660*/  @!PT LDS RZ, [RZ] ;  /* 0x00000000fffff984 */ /* 0x000fe20000000800 */
[----:B------:R2:W-:Y:S06]  /*3670*/  MEMBAR.ALL.CTA ;  /* 0x0000000000007992 */ /* 0x0005ec0000008000 */
[----:B--2---:R-:W2:Y:S01]  /*3680*/  FENCE.VIEW.ASYNC.S ;  /* 0x00000000000073c6 */ /* 0x004ea20000000000 */
[----:B------:R-:W-:Y:S01]  /*3690*/  SEL R11, R11, RZ, P1 ;  /* 0x000000ff0b0b7207 */ /* 0x000fe20000800000 */
[----:B--2---:R2:W-:Y:S01]  /*36a0*/  SYNCS.ARRIVE.TRANS64.RED.A1T0 RZ, [R2+URZ], RZ ;  /* 0x000000ff02ff79a7 */ /* 0x0045e200081004ff */
[----:B-1----:R-:W-:-:S02]  /*36b0*/  LOP3.LUT P3, RZ, R6, 0x1, RZ, 0xc0, !PT ;  /* 0x0000000106ff7812 */ /* 0x002fc4000786c0ff */
[----:B------:R-:W-:-:S04]  /*36c0*/  SEL R5, RZ, 0x1, P1 ;  /* 0x00000001ff057807 */ /* 0x000fc80000800000 */
[----:B------:R-:W-:Y:S02]  /*36d0*/  LOP3.LUT R10, R10, R5, RZ, 0x3c, !PT ;  /* 0x000000050a0a7212 */ /* 0x000fe400078e3cff */
[----:B--2---:R-:W-:-:S04]  /*36e0*/  SEL R2, RZ, 0x1, P0 ;  /* 0x00000001ff027807 */ /* 0x004fc80000000000 */
[----:B------:R-:W-:Y:S01]  /*36f0*/  LOP3.LUT R9, R9, R2, RZ, 0x3c, !PT ;  /* 0x0000000209097212 */ /* 0x000fe200078e3cff */
[----:B------:R-:W-:Y:S06]  /*3700*/  @P3 BRA `(.L_x_59) ;  /* 0xfffffffc002c3947 */ /* 0x000fec000383ffff */
[----:B------:R-:W-:Y:S01]  /*3710*/  ULEA UR4, UR5, UR6, 0x3 ;  /* 0x0000000605047291 */ /* 0x000fe2000f8e18ff */
[----:B------:R-:W-:-:S08]  /*3720*/  SHF.L.U32 R3, R12, 0x1f, RZ ;  /* 0x0000001f0c037819 */ /* 0x000fd000000006ff */
[----:B------:R-:W1:Y:S02]  /*3730*/  SYNCS.PHASECHK.TRANS64 P0, [UR4+0xd0], R3 ;  /* 0x0000d003ff0075a7 */ /* 0x000e640008001004 */
[----:B-1----:R-:W-:Y:S05]  /*3740*/  @P0 BRA `(.L_x_60) ;  /* 0x0000000000080947 */ /* 0x002fea0003800000 */
[----:B------:R-:W1:Y:S02]  /*3750*/  SYNCS.PHASECHK.TRANS64.TRYWAIT P0, [UR4+0xd0], R3 ;  /* 0x0000d003ff0075a7 */ /* 0x000e640008001104 */
[----:B-1----:R-:W-:Y:S05]  /*3760*/  @!P0 BRA `(.L_x_61) ;  /* 0x0000005000388947 */ /* 0x002fea0003800000 */
.L_x_60:
[----:B------:R-:W-:-:S04]  /*3770*/  UIADD3 UR7, UPT, UPT, UR5, 0x1, URZ ;  /* 0x0000000105077890 */ /* 0x000fc8000fffe0ff */
[----:B------:R-:W-:-:S04]  /*3780*/  UISETP.NE.AND UP0, UPT, UR7, 0x2, UPT ;  /* 0x000000020700788c */ /* 0x000fc8000bf05270 */
[----:B------:R-:W-:Y:S02]  /*3790*/  USEL UR8, URZ, 0x1, UP0 ;  /* 0x00000001ff087887 */ /* 0x000fe40008000000 */
[----:B------:R-:W-:-:S04]  /*37a0*/  USEL UR7, UR7, URZ, UP0 ;  /* 0x000000ff07077287 */ /* 0x000fc80008000000 */
[----:B------:R-:W-:Y:S01]  /*37b0*/  ULEA UR7, UR7, UR6, 0x3 ;  /* 0x0000000607077291 */ /* 0x000fe2000f8e18ff */
[----:B-1----:R-:W-:-:S04]  /*37c0*/  LOP3.LUT R3, R12, UR8, RZ, 0x3c, !PT ;  /* 0x000000080c037c12 */ /* 0x002fc8000f8e3cff */
[----:B------:R-:W-:-:S04]  /*37d0*/  SHF.L.U32 R0, R3, 0x1f, RZ ;  /* 0x0000001f03007819 */ /* 0x000fc800000006ff */
[----:B------:R-:W1:Y:S02]  /*37e0*/  SYNCS.PHASECHK.TRANS64 P0, [UR7+0xd0], R0 ;  /* 0x0000d000ff0075a7 */ /* 0x000e640008001007 */
[----:B-1----:R-:W-:Y:S05]  /*37f0*/  @P0 EXIT ;  /* 0x000000000000094d */ /* 0x002fea0003800000 */
[----:B------:R-:W-:Y:S02]  /*3800*/  SHF.L.U32 R3, R3, 0x1f, RZ ;  /* 0x0000001f03037819 */ /* 0x000fe400000006ff */
[----:B------:R-:W-:-:S07]  /*3810*/  MOV R0, UR7 ;  /* 0x0000000700007c02 */ /* 0x000fce0008000f00 */
.L_x_62:
[----:B-1----:R1:W2:Y:S02]  /*3820*/  SYNCS.PHASECHK.TRANS64.TRYWAIT P0, [R0+URZ+0xd0], R3 ;  /* 0x0000d003000075a7 */ /* 0x0022a400080011ff */
[----:B--2---:R-:W-:Y:S05]  /*3830*/  @!P0 NANOSLEEP.SYNCS 0x989680 ;  /* 0x009896800000895d */ /* 0x004fea0003900000 */
[----:B------:R-:W2:Y:S02]  /*3840*/  @!P0 SYNCS.PHASECHK.TRANS64 P0, [R0+URZ+0xd0], R3 ;  /* 0x0000d003000085a7 */ /* 0x000ea400080010ff */
[----:B--2---:R-:W-:Y:S05]  /*3850*/  @P0 EXIT ;  /* 0x000000000000094d */ /* 0x004fea0003800000 */
[----:B------:R-:W-:Y:S05]  /*3860*/  BRA `(.L_x_62) ;  /* 0xfffffffc00ec7947 */ /* 0x000fea000383ffff */
.L_x_55:
[----:B------:R-:W-:Y:S05]  /*3870*/  BRA.U UP4, `(.L_x_63) ;  /* 0x0000001504487547 */ /* 0x000fea000b800000 */
[----:B------:R-:W-:Y:S01]  /*3880*/  UMOV UR4, 0x40 ;  /* 0x0000004000047882 */ /* 0x000fe20000000000 */
[----:B------:R-:W-:Y:S01]  /*3890*/  NOP ;  /* 0x0000000000007918 */ /* 0x000fe20000000000 */
[----:B------:R-:W-:Y:S01]  /*38a0*/  ULEA UR5, UR53, UR4, 0x18 ;  /* 0x0000000435057291 */ /* 0x000fe2000f8ec0ff */
[----:B------:R-:W-:Y:S02]  /*38b0*/  UMOV UR6, 0x400 ;  /* 0x0000040000067882 */ /* 0x000fe40000000000 */
[----:B------:R-:W-:-:S06]  /*38c0*/  ULEA UR6, UR53, UR6, 0x18 ;  /* 0x0000000635067291 */ /* 0x000fcc000f8ec0ff */
[----:B------:R-:W1:Y:S02]  /*38d0*/  LDS.U8 R0, [UR5+0x1c] ;  /* 0x00001c05ff007984 */ /* 0x000e640008000000 */
[----:B-1----:R-:W-:-:S13]  /*38e0*/  ISETP.NE.AND P0, PT, R0, RZ, PT ;  /* 0x000000ff0000720c */ /* 0x002fda0003f05270 */
[----:B------:R-:W-:Y:S05]  /*38f0*/  @P0 BRA `(.L_x_64) ;  /* 0x0000000400080947 */ /* 0x000fea0003800000 */
[----:B------:R-:W-:Y:S02]  /*3900*/  UISETP.NE.U32.AND UP1, UPT, UR68, 0x1, UPT ;  /* 0x000000014400788c */ /* 0x000fe4000bf25070 */
[----:B------:R-:W-:-:S07]  /*3910*/  UIADD3 UR7, UPT, UPT, UR5, 0x8, URZ ;  /* 0x0000000805077890 */ /* 0x000fce000fffe0ff */
[----:B------:R-:W-:Y:S05]  /*3920*/  BRA.U !UP1, `(.L_x_65) ;  /* 0x00000001099c7547 */ /* 0x000fea000b800000 */
[----:B------:R-:W-:Y:S01]  /*3930*/  ELECT P0, URZ, PT ;  /* 0x0000000000ff782f */ /* 0x000fe20003800000 */
[----:B------:R-:W-:-:S12]  /*3940*/  BSSY B0, `(.L_x_65) ;  /* 0x0000025000007945 */ /* 0x000fd80003800000 */
[----:B------:R-:W-:Y:S05]  /*3950*/  @!P0 BRA `(.L_x_66) ;  /* 0x00000000008c8947 */ /* 0x000fea0003800000 */
[----:B------:R-:W-:-:S05]  /*3960*/  UMOV UR4, 0x10 ;  /* 0x0000001000047882 */ /* 0x000fca0000000000 */
[----:B------:R-:W-:Y:S04]  /*3970*/  DEPBAR.LE SB1, 0x36 ;  /* 0x00009d800000791a */ /* 0x000fe80000000000 */
[----:B------:R-:W1:Y:S02]  /*3980*/  UTCATOMSWS.2CTA.FIND_AND_SET.ALIGN UP0, UR4, UR4 ;  /* 0x00000004000475e3 */ /* 0x000e640008200800 */
[----:B-1----:R-:W-:Y:S01]  /*3990*/  MOV R11, UR4 ;  /* 0x00000004000b7c02 */ /* 0x002fe20008000f00 */
[----:B------:R-:W-:Y:S06]  /*39a0*/  BRA.U UP0, `(.L_x_67) ;  /* 0x0000000100187547 */ /* 0x000fec000b800000 */
.L_x_68:
[----:B------:R-:W-:Y:S05]  /*39b0*/  NANOSLEEP 0x64 ;  /* 0x000000640000795d */ /* 0x000fea0003800000 */
[----:B------:R-:W-:-:S05]  /*39c0*/  UMOV UR4, 0x10 ;  /* 0x0000001000047882 */ /* 0x000fca0000000000 */
[----:B------:R-:W-:Y:S04]  /*39d0*/  DEPBAR.LE SB1, 0x36 ;  /* 0x00009d800000791a */ /* 0x000fe80000000000 */
[----:B------:R-:W1:Y:S02]  /*39e0*/  UTCATOMSWS.2CTA.FIND_AND_SET.ALIGN UP0, UR4, UR4 ;  /* 0x00000004000475e3 */ /* 0x000e640008200800 */
[----:B-1----:R-:W-:Y:S01]  /*39f0*/  MOV R11, UR4 ;  /* 0x00000004000b7c02 */ /* 0x002fe20008000f00 */
[----:B------:R-:W-:Y:S05]  /*3a00*/  BRA.U !UP0, `(.L_x_68) ;  /* 0xfffffffd08e87547 */ /* 0x000fea000b83ffff */
.L_x_67:
[----:B------:R-:W1:Y:S01]  /*3a10*/  LDS R7, [UR5+0x10] ;  /* 0x00001005ff077984 */ /* 0x000e620008000800 */
[----:B------:R-:W-:Y:S01]  /*3a20*/  IMAD.U32 R5, RZ, RZ, UR6 ;  /* 0x00000006ff057e24 */ /* 0x000fe2000f8e00ff */
[----:B------:R-:W-:-:S03]  /*3a30*/  MOV R4, UR69 ;  /* 0x0000004500047c02 */ /* 0x000fc60008000f00 */
[----:B------:R-:W-:Y:S01]  /*3a40*/  VIADD R5, R5, 0x170 ;  /* 0x0000017005057836 */ /* 0x000fe20000000000 */
[----:B-1----:R-:W-:-:S04]  /*3a50*/  SHF.L.U32 R7, R7, 0x1f, RZ ;  /* 0x0000001f07077819 */ /* 0x002fc800000006ff */
[----:B------:R-:W1:Y:S02]  /*3a60*/  SYNCS.PHASECHK.TRANS64.TRYWAIT P0, [UR5+0x8], R7 ;  /* 0x00000807ff0075a7 */ /* 0x000e640008001105 */
[----:B-1----:R-:W-:Y:S05]  /*3a70*/  @P0 BRA `(.L_x_69) ;  /* 0x0000000000080947 */ /* 0x002fea0003800000 */
[----:B------:R-:W1:Y:S02]  /*3a80*/  SYNCS.PHASECHK.TRANS64.TRYWAIT P0, [UR5+0x8], R7 ;  /* 0x00000807ff0075a7 */ /* 0x000e640008001105 */
[----:B-1----:R-:W-:Y:S05]  /*3a90*/  @!P0 BRA `(.L_x_70) ;  /* 0x0000004c00848947 */ /* 0x002fea0003800000 */
.L_x_69:
[----:B-1----:R-:W-:Y:S01]  /*3aa0*/  HFMA2 R0, -RZ, RZ, 0, 5.9604644775390625e-08 ;  /* 0x00000001ff007431 */ /* 0x002fe200000001ff */
[----:B------:R-:W-:Y:S01]  /*3ab0*/  UPRMT UR4, UR69, 0x654, UR7 ;  /* 0x0000065445047896 */ /* 0x000fe20008000007 */
[----:B------:R-:W-:Y:S01]  /*3ac0*/  IMAD.MOV.U32 R8, RZ, RZ, 0xffff ;  /* 0x0000ffffff087424 */ /* 0x000fe200078e00ff */
[----:B------:R-:W-:Y:S01]  /*3ad0*/  PRMT R4, R4, 0x654, R5 ;  /* 0x0000065404047816 */ /* 0x000fe20000000005 */
[----:B------:R-:W-:Y:S02]  /*3ae0*/  IMAD.MOV.U32 R6, RZ, RZ, 0x4 ;  /* 0x00000004ff067424 */ /* 0x000fe400078e00ff */
[----:B------:R-:W-:Y:S01]  /*3af0*/  IMAD.SHL.U32 R9, R11, 0x20, RZ ;  /* 0x000000200b097824 */ /* 0x000fe200078e00ff */
[----:B------:R-:W-:Y:S02]  /*3b00*/  MOV R5, UR4 ;  /* 0x0000000400057c02 */ /* 0x000fe40008000f00 */
[-C--:B------:R-:W-:Y:S01]  /*3b10*/  SHF.L.U32 R8, R8, R11.reuse, RZ ;  /* 0x0000000b08087219 */ /* 0x080fe200000006ff */
[----:B------:R1:W-:Y:S01]  /*3b20*/  SYNCS.ARRIVE.TRANS64.RED RZ, [UR4], R6 ;  /* 0x00000006ffff79a7 */ /* 0x0003e20008000404 */
[----:B------:R-:W-:Y:S01]  /*3b30*/  SHF.L.U32 R7, R0, R11, RZ ;  /* 0x0000000b00077219 */ /* 0x000fe200000006ff */
[----:B------:R1:W-:Y:S04]  /*3b40*/  STS [UR6+0x170], R9 ;  /* 0x00017009ff007988 */ /* 0x0003e80008000806 */
[----:B------:R1:W-:Y:S04]  /*3b50*/  STAS [R4.64], R11 ;  /* 0x0000000b04007dbd */ /* 0x0003e8000c0008ff */
[----:B------:R1:W-:Y:S04]  /*3b60*/  ATOMS.OR RZ, [UR5+0x14], R8 ;  /* 0x00001408ffff798c */ /* 0x0003e8000b000005 */
[----:B------:R1:W-:Y:S04]  /*3b70*/  ATOMS.OR RZ, [UR5+0x18], R7 ;  /* 0x00001807ffff798c */ /* 0x0003e8000b000005 */
[----:B------:R1:W-:Y:S02]  /*3b80*/  ATOMS.XOR RZ, [UR5+0x10], R0 ;  /* 0x00001000ffff798c */ /* 0x0003e4000b800005 */
.L_x_66:
[----:B------:R-:W-:Y:S05]  /*3b90*/  BSYNC B0 ;  /* 0x0000000000007941 */ /* 0x000fea0003800000 */
.L_x_65:
[----:B------:R-:W-:Y:S05]  /*3ba0*/  BRA.U UP1, `(.L_x_71) ;  /* 0x00000001016c7547 */ /* 0x000fea000b800000 */
[----:B------:R-:W-:-:S03]  /*3bb0*/  UMOV UR4, 0xffffffff ;  /* 0xffffffff00047882 */ /* 0x000fc60000000000 */
[----:B------:R-:W-:Y:S05]  /*3bc0*/  BRA.DIV UR4, `(.L_x_72) ;  /* 0x0000004e04507947 */ /* 0x000fea000b800000 */
[----:B------:R-:W-:-:S13]  /*3bd0*/  ELECT P0, URZ, PT ;  /* 0x0000000000ff782f */ /* 0x000fda0003800000 */
.L_x_166:
[----:B------:R-:W-:Y:S05]  /*3be0*/  @!P0 BRA `(.L_x_71) ;  /* 0x00000000005c8947 */ /* 0x000fea0003800000 */
[----:B-1----:R-:W1:Y:S02]  /*3bf0*/  LDS R5, [UR5+0x10] ;  /* 0x00001005ff057984 */ /* 0x002e640008000800 */
[----:B-1----:R-:W-:-:S04]  /*3c00*/  SHF.L.U32 R5, R5, 0x1f, RZ ;  /* 0x0000001f05057819 */ /* 0x002fc800000006ff */
[----:B------:R-:W1:Y:S02]  /*3c10*/  SYNCS.PHASECHK.TRANS64.TRYWAIT P0, [UR5+0x8], R5 ;  /* 0x00000805ff0075a7 */ /* 0x000e640008001105 */
[----:B-1----:R-:W-:Y:S05]  /*3c20*/  @P0 BRA `(.L_x_73) ;  /* 0x0000000000080947 */ /* 0x002fea0003800000 */
[----:B------:R-:W1:Y:S02]  /*3c30*/  SYNCS.PHASECHK.TRANS64.TRYWAIT P0, [UR5+0x8], R5 ;  /* 0x00000805ff0075a7 */ /* 0x000e640008001105 */
[----:B-1----:R-:W-:Y:S05]  /*3c40*/  @!P0 BRA `(.L_x_74) ;  /* 0x0000004c00548947 */ /* 0x002fea0003800000 */
.L_x_73:
[----:B------:R-:W2:Y:S01]  /*3c50*/  LDS R7, [UR6+0x170] ;  /* 0x00017006ff077984 */ /* 0x000ea20008000800 */
[----:B-1----:R-:W-:Y:S02]  /*3c60*/  HFMA2 R0, -RZ, RZ, 0, 5.9604644775390625e-08 ;  /* 0x00000001ff007431 */ /* 0x002fe400000001ff */
[----:B------:R-:W-:Y:S01]  /*3c70*/  IMAD.MOV.U32 R4, RZ, RZ, 0xffff ;  /* 0x0000ffffff047424 */ /* 0x000fe200078e00ff */
[----:B------:R-:W-:Y:S01]  /*3c80*/  UPRMT UR4, UR69, 0x654, UR7 ;  /* 0x0000065445047896 */ /* 0x000fe20008000007 */
[----:B--2---:R-:W-:-:S03]  /*3c90*/  IMAD.SHL.U32 R5, R7, 0x20, RZ ;  /* 0x0000002007057824 */ /* 0x004fc600078e00ff */
[-C--:B------:R-:W-:Y:S02]  /*3ca0*/  SHF.L.U32 R4, R4, R7.reuse, RZ ;  /* 0x0000000704047219 */ /* 0x080fe400000006ff */
[----:B------:R-:W-:Y:S01]  /*3cb0*/  SHF.L.U32 R7, R0, R7, RZ ;  /* 0x0000000700077219 */ /* 0x000fe200000006ff */
[----:B------:R2:W-:Y:S04]  /*3cc0*/  STS [UR6+0x170], R5 ;  /* 0x00017005ff007988 */ /* 0x0005e80008000806 */
[----:B------:R2:W-:Y:S04]  /*3cd0*/  ATOMS.OR RZ, [UR5+0x14], R4 ;  /* 0x00001404ffff798c */ /* 0x0005e8000b000005 */
[----:B------:R2:W-:Y:S01]  /*3ce0*/  ATOMS.OR RZ, [UR5+0x18], R7 ;  /* 0x00001807ffff798c */ /* 0x0005e2000b000005 */
[----:B------:R-:W-:Y:S03]  /*3cf0*/  SYNCS.ARRIVE.TRANS64.RED.A1T0 RZ, [UR4], RZ ;  /* 0x000000ffffff79a7 */ /* 0x000fe60008100404 */
[----:B------:R2:W-:Y:S01]  /*3d00*/  ATOMS.XOR RZ, [UR5+0x10], R0 ;  /* 0x00001000ffff798c */ /* 0x0005e2000b800005 */
[----:B------:R-:W-:Y:S05]  /*3d10*/  BRA `(.L_x_71) ;  /* 0x0000000000107947 */ /* 0x000fea0003800000 */
.L_x_64:
[----:B------:R-:W-:Y:S02]  /*3d20*/  MOV R0, 0xffffffff ;  /* 0xffffffff00007802 */ /* 0x000fe40000000f00 */
[----:B------:R-:W-:-:S03]  /*3d30*/  MOV R4, 0x3d60 ;  /* 0x00003d6000047802 */ /* 0x000fc60000000f00 */
[----:B------:R1:W-:Y:S04]  /*3d40*/  STS [UR6+0x170], R0 ;  /* 0x00017000ff007988 */ /* 0x0003e80008000806 */
[----:B-1---5:R-:W-:Y:S05]  /*3d50*/  CALL.REL.NOINC `($__internal_1_$__cuda_sm10x_tcgen05_guardrail_trap_phase_invalid_during_alloc) ;  /* 0x0000005000b47944 */ /* 0x022fea0003c00000 */
.L_x_71:
[----:B------:R-:W-:Y:S05]  /*3d60*/  WARPSYNC.ALL ;  /* 0x0000000000007948 */ /* 0x000fea0003800000 */
[----:B------:R-:W3:Y:S01]  /*3d70*/  S2UR UR4, SR_CgaCtaId ;  /* 0x00000000000479c3 */ /* 0x000ee20000008800 */
[----:B------:R-:W-:Y:S01]  /*3d80*/  UMOV UR41, 0x400 ;  /* 0x0000040000297882 */ /* 0x000fe20000000000 */
[----:B------:R-:W-:-:S06]  /*3d90*/  NOP ;  /* 0x0000000000007918 */ /* 0x000fcc0000000000 */
[----:B------:R-:W-:Y:S06]  /*3da0*/  BAR.ARV 0x6, 0xa0 ;  /* 0x0182800000007b1d */ /* 0x000fec0000002000 */
[----:B------:R-:W4:Y:S01]  /*3db0*/  LDCU UR6, c[0x0][0x38c] ;  /* 0x00007180ff0677ac */ /* 0x000f220008000800 */
[----:B------:R-:W-:Y:S01]  /*3dc0*/  LOP3.LUT R3, R3, 0xffff, RZ, 0xc0, !PT ;  /* 0x0000ffff03037812 */ /* 0x000fe200078ec0ff */
[----:B-1----:R-:W-:Y:S01]  /*3dd0*/  IMAD.MOV.U32 R9, RZ, RZ, 0x1 ;  /* 0x00000001ff097424 */ /* 0x002fe200078e00ff */
[----:B------:R-:W-:Y:S01]  /*3de0*/  LOP3.LUT R2, R2, 0xffff, RZ, 0xc0, !PT ;  /* 0x0000ffff02027812 */ /* 0x000fe200078ec0ff */
[----:B------:R-:W-:Y:S01]  /*3df0*/  IMAD.MOV.U32 R8, RZ, RZ, RZ ;  /* 0x000000ffff087224 */ /* 0x000fe200078e00ff */
[----:B------:R-:W-:Y:S01]  /*3e00*/  R2UR UR43, R3 ;  /* 0x00000000032b72ca */ /* 0x000fe200000e0000 */
[----:B------:R-:W-:Y:S01]  /*3e10*/  UMOV UR47, URZ ;  /* 0x000000ff002f7c82 */ /* 0x000fe20008000000 */
[----:B------:R-:W-:-:S02]  /*3e20*/  R2UR UR65, R2 ;  /* 0x00000000024172ca */ /* 0x000fc400000e0000 */
[----:B------:R-:W-:Y:S01]  /*3e30*/  CS2R R2, SRZ ;  /* 0x0000000000027805 */ /* 0x000fe2000001ff00 */
[----:B------:R-:W-:Y:S01]  /*3e40*/  UMOV UR38, URZ ;  /* 0x000000ff00267c82 */ /* 0x000fe20008000000 */
[----:B---3--:R-:W-:Y:S01]  /*3e50*/  ULEA UR41, UR4, UR41, 0x18 ;  /* 0x0000002904297291 */ /* 0x008fe2000f8ec0ff */
[----:B------:R-:W-:Y:S01]  /*3e60*/  UMOV UR37, URZ ;  /* 0x000000ff00257c82 */ /* 0x000fe20008000000 */
[----:B------:R-:W-:Y:S02]  /*3e70*/  UISETP.NE.AND UP3, UPT, UR68, URZ, UPT ;  /* 0x000000ff4400728c */ /* 0x000fe4000bf65270 */
[----:B------:R-:W-:Y:S02]  /*3e80*/  UIADD3 UR5, UPT, UPT, UR41, 0x6400, URZ ;  /* 0x0000640029057890 */ /* 0x000fe4000fffe0ff */
[----:B------:R-:W-:-:S03]  /*3e90*/  UIADD3 UR4, UPT, UPT, UR41, 0x26400, URZ ;  /* 0x0002640029047890 */ /* 0x000fc6000fffe0ff */
[----:B--2---:R-:W1:Y:S01]  /*3ea0*/  LDS R0, [UR41+0x170] ;  /* 0x00017029ff007984 */ /* 0x004e620008000800 */
[----:B----4-:R-:W-:Y:S02]  /*3eb0*/  UIADD3 UR6, UPT, UPT, UR6, 0x3f, URZ ;  /* 0x0000003f06067890 */ /* 0x010fe4000fffe0ff */
[----:B------:R-:W-:Y:S02]  /*3ec0*/  USHF.R.U32.HI UR5, URZ, 0x4, UR5 ;  /* 0x00000004ff057899 */ /* 0x000fe40008011605 */
[----:B------:R-:W-:Y:S02]  /*3ed0*/  USHF.R.S32.HI UR64, URZ, 0x1f, UR6 ;  /* 0x0000001fff407899 */ /* 0x000fe40008011406 */
[----:B------:R-:W-:Y:S02]  /*3ee0*/  USHF.R.U32.HI UR4, URZ, 0x4, UR4 ;  /* 0x00000004ff047899 */ /* 0x000fe40008011604 */
[----:B------:R-:W-:Y:S02]  /*3ef0*/  ULEA.HI UR64, UR64, UR6, URZ, 0x6 ;  /* 0x0000000640407291 */ /* 0x000fe4000f8f30ff */
[----:B------:R-:W-:-:S02]  /*3f00*/  ULOP3.LUT UR5, UR5, 0x3fff, URZ, 0xc0, !UPT ;  /* 0x00003fff05057892 */ /* 0x000fc4000f8ec0ff */
[----:B------:R-:W-:Y:S02]  /*3f10*/  USHF.R.S32.HI UR64, URZ, 0x6, UR64 ;  /* 0x00000006ff407899 */ /* 0x000fe40008011440 */
[----:B------:R-:W-:Y:S02]  /*3f20*/  ULOP3.LUT UR45, UR4, 0x3fff, URZ, 0xc0, !UPT ;  /* 0x00003fff042d7892 */ /* 0x000fe4000f8ec0ff */
[----:B------:R-:W-:Y:S01]  /*3f30*/  UISETP.LT.AND UP0, UPT, UR64, 0x1, UPT ;  /* 0x000000014000788c */ /* 0x000fe2000bf01270 */
[----:B------:R-:W-:Y:S01]  /*3f40*/  UMOV UR62, 0x0 ;  /* 0x00000000003e7882 */ /* 0x000fe20000000000 */
        /* <DEDUP_REMOVED lines=9> */
[----:B------:R-:W-:-:S02]  /*3fe0*/  ULOP3.LUT UR44, UR5, 0x10000, URZ, 0xfc, !UPT ;  /* 0x00010000052c7892 */ /* 0x000fc4000f8efcff */
[----:B------:R-:W-:Y:S02]  /*3ff0*/  ULOP3.LUT UR45, UR45, 0x10000, URZ, 0xfc, !UPT ;  /* 0x000100002d2d7892 */ /* 0x000fe4000f8efcff */
[----:B------:R-:W-:Y:S01]  /*4000*/  USEL UR66, UR64, 0x1, !UP0 ;  /* 0x0000000140427887 */ /* 0x000fe2000c000000 */
[----:B------:R-:W-:Y:S01]  /*4010*/  UMOV UR52, 0x0 ;  /* 0x0000000000347882 */ /* 0x000fe20000000000 */
[----:B------:R-:W-:Y:S01]  /*4020*/  UMOV UR53, 0x8100910 ;  /* 0x0810091000357882 */ /* 0x000fe20000000000 */
[----:B------:R-:W-:Y:S01]  /*4030*/  UMOV UR50, 0x0 ;  /* 0x0000000000327882 */ /* 0x000fe20000000000 */
[----:B------:R-:W-:Y:S01]  /*4040*/  UMOV UR51, 0x8100910 ;  /* 0x0810091000337882 */ /* 0x000fe20000000000 */
[----:B------:R-:W-:Y:S01]  /*4050*/  UMOV UR48, 0x0 ;  /* 0x0000000000307882 */ /* 0x000fe20000000000 */
[----:B-1----:R-:W-:Y:S01]  /*4060*/  R2UR UR67, R0 ;  /* 0x00000000004372ca */ /* 0x002fe200000e0000 */
[----:B------:R-:W-:-:S14]  /*4070*/  UMOV UR49, 0x8100910 ;  /* 0x0810091000317882 */ /* 0x000fdc0000000000 */
.L_x_82:
[C---:B------:R-:W-:Y:S02]  /*4080*/  LEA R0, R8.reuse, UR41, 0x3 ;  /* 0x0000002908007c11 */ /* 0x040fe4000f8e18ff */
[----:B------:R-:W-:Y:S02]  /*4090*/  SHF.L.U32 R5, R3, 0x1f, RZ ;  /* 0x0000001f03057819 */ /* 0x000fe400000006ff */
[----:B------:R-:W-:Y:S02]  /*40a0*/  LEA R4, R8, UR41, 0x4 ;  /* 0x0000002908047c11 */ /* 0x000fe4000f8e20ff */
[----:B------:R-:W1:Y:S02]  /*40b0*/  SYNCS.PHASECHK.TRANS64.TRYWAIT P0, [R0+URZ+0xc0], R5 ;  /* 0x0000c005000075a7 */ /* 0x000e6400080011ff */
[----:B-1-3--:R-:W-:Y:S05]  /*40c0*/  @!P0 BRA `(.L_x_75) ;  /* 0x00000048004c8947 */ /* 0x00afea0003800000 */
.L_x_167:
[----:B-1----:R-:W1:Y:S01]  /*40d0*/  LDS.128 R4, [R4+0x150] ;  /* 0x0001500004047984 */ /* 0x002e620000000c00 */
[----:B------:R-:W-:Y:S02]  /*40e0*/  VIADD R0, R0, 0xd0 ;  /* 0x000000d000007836 */ /* 0x000fe40000000000 */
[----:B------:R-:W-:Y:S01]  /*40f0*/  VIADD R8, R8, 0x1 ;  /* 0x0000000108087836 */ /* 0x000fe20000000000 */
[----:B------:R-:W-:Y:S01]  /*4100*/  @!PT LDS RZ, [RZ] ;  /* 0x00000000fffff984 */ /* 0x000fe20000000800 */
[----:B------:R-:W-:Y:S01]  /*4110*/  @!PT LDS RZ, [RZ] ;  /* 0x00000000fffff984 */ /* 0x000fe20000000800 */
[----:B------:R-:W-:Y:S01]  /*4120*/  @!PT LDS RZ, [RZ] ;  /* 0x00000000fffff984 */ /* 0x000fe20000000800 */
[----:B------:R-:W-:Y:S01]  /*4130*/  @!PT LDS RZ, [RZ] ;  /* 0x00000000fffff984 */ /* 0x000fe20000000800 */
[----:B------:R2:W-:Y:S06]  /*4140*/  MEMBAR.ALL.CTA ;  /* 0x0000000000007992 */ /* 0x0005ec0000008000 */
[----:B--2---:R-:W2:Y:S01]  /*4150*/  FENCE.VIEW.ASYNC.S ;  /* 0x00000000000073c6 */ /* 0x004ea20000000000 */
[----:B------:R-:W-:-:S04]  /*4160*/  PRMT R0, RZ, 0x654, R0 ;  /* 0x00000654ff007816 */ /* 0x000fc80000000000 */
[----:B--2---:R2:W-:Y:S01]  /*4170*/  SYNCS.ARRIVE.TRANS64.RED.A1T0 RZ, [R0+URZ], RZ ;  /* 0x000000ff00ff79a7 */ /* 0x0045e200081004ff */
[----:B-1----:R-:W-:Y:S01]  /*4180*/  LOP3.LUT P1, RZ, R6, 0x1, RZ, 0xc0, !PT ;  /* 0x0000000106ff7812 */ /* 0x002fe2000782c0ff */
[----:B--2---:R-:W-:-:S12]  /*4190*/  BRA.U UP3, `(.L_x_76) ;  /* 0x0000000503587547 */ /* 0x004fd8000b800000 */
[----:B------:R-:W1:Y:S01]  /*41a0*/  LDCU UR4, c[0x0][0x38c] ;  /* 0x00007180ff0477ac */ /* 0x000e620008000800 */
[----:B------:R-:W-:Y:S02]  /*41b0*/  PLOP3.LUT P2, PT, PT, PT, PT, 0x80, 0x8 ;  /* 0x000000000008781c */ /* 0x000fe40003f4f070 */
[----:B------:R-:W-:Y:S01]  /*41c0*/  SHF.L.U32 R5, R9, 0x1f, RZ ;  /* 0x0000001f09057819 */ /* 0x000fe200000006ff */
[----:B------:R-:W-:Y:S02]  /*41d0*/  ULEA UR46, UR47, UR41, 0x3 ;  /* 0x000000292f2e7291 */ /* 0x000fe4000f8e18ff */
[----:B------:R-:W-:Y:S02]  /*41e0*/  ULEA UR36, UR47, UR67, 0x5 ;  /* 0x000000432f247291 */ /* 0x000fe4000f8e28ff */
[----:B-1----:R-:W-:-:S06]  /*41f0*/  UISETP.GE.AND UP0, UPT, UR4, 0x1, UPT ;  /* 0x000000010400788c */ /* 0x002fcc000bf06270 */
[----:B------:R-:W-:-:S05]  /*4200*/  PLOP3.LUT P0, PT, PT, PT, UP0, 0x80, 0x8 ;  /* 0x000000000008781c */ /* 0x000fca0003f0f008 */
[----:B------:R-:W-:-:S08]  /*4210*/  @UP0 ULEA UR4, UR38, UR41, 0x3 ;  /* 0x0000002926040291 */ /* 0x000fd0000f8e18ff */
[----:B------:R-:W-:-:S04]  /*4220*/  @P0 SHF.L.U32 R0, R2, 0x1f, RZ ;  /* 0x0000001f02000819 */ /* 0x000fc800000006ff */
[----:B------:R1:W2:Y:S01]  /*4230*/  @P0 SYNCS.PHASECHK.TRANS64.TRYWAIT P2, [UR4], R0 ;  /* 0x00000000ff0005a7 */ /* 0x0002a20008041104 */
[----:B------:R-:W3:Y:S02]  /*4240*/  SYNCS.PHASECHK.TRANS64.TRYWAIT P0, [UR46+0x100], R5 ;  /* 0x00010005ff0075a7 */ /* 0x000ee4000800112e */
[----:B-123--:R-:W-:Y:S05]  /*4250*/  @!P0 BRA `(.L_x_77) ;  /* 0x0000004400fc8947 */ /* 0x00efea0003800000 */
.L_x_169:
[----:B------:R-:W-:Y:S01]  /*4260*/  UMOV UR42, UR37 ;  /* 0x00000025002a7c82 */ /* 0x000fe20008000000 */
[----:B------:R-:W-:Y:S05]  /*4270*/  BRA.U !UP0, `(.L_x_78) ;  /* 0x0000000508107547 */ /* 0x000fea000b800000 */
[----:B------:R-:W-:Y:S02]  /*4280*/  UIADD3 UR42, UPT, UPT, UR66, UR37, URZ ;  /* 0x00000025422a7290 */ /* 0x000fe4000fffe0ff */
[----:B------:R-:W-:Y:S01]  /*4290*/  UPLOP3.LUT UP2, UPT, UPT, UPT, UPT, 0x40, 0x4 ;  /* 0x000000000004789c */ /* 0x000fe20003f4e870 */
[----:B------:R-:W-:Y:S01]  /*42a0*/  UMOV UR39, UR64 ;  /* 0x0000004000277c82 */ /* 0x000fe20008000000 */
[----:B------:R-:W-:-:S09]  /*42b0*/  UMOV UR5, UR38 ;  /* 0x0000002600057c82 */ /* 0x000fd20008000000 */
.L_x_81:
[----:B------:R-:W-:Y:S01]  /*42c0*/  ULEA UR7, UR5, UR41, 0x3 ;  /* 0x0000002905077291 */ /* 0x000fe2000f8e18ff */
[----:B--23--:R-:W-:Y:S11]  /*42d0*/  @P2 BRA `(.L_x_79) ;  /* 0x00000000000c2947 */ /* 0x00cff60003800000 */
[----:B-1----:R-:W-:Y:S04]  /*42e0*/  SHF.L.U32 R5, R2, 0x1f, RZ ;  /* 0x0000001f02057819 */ /* 0x002fe800000006ff */
[----:B------:R-:W1:Y:S02]  /*42f0*/  SYNCS.PHASECHK.TRANS64.TRYWAIT P0, [UR7], R5 ;  /* 0x00000005ff0075a7 */ /* 0x000e640008001107 */
[----:B-1----:R-:W-:Y:S05]  /*4300*/  @!P0 BRA `(.L_x_80) ;  /* 0x0000004400e88947 */ /* 0x002fea0003800000 */
.L_x_79:
[----:B------:R-:W-:Y:S01]  /*4310*/  UISETP.NE.AND UP0, UPT, UR39, 0x1, UPT ;  /* 0x000000012700788c */ /* 0x000fe2000bf05270 */
[----:B------:R-:W-:Y:S01]  /*4320*/  PLOP3.LUT P2, PT, PT, PT, PT, 0x80, 0x8 ;  /* 0x000000000008781c */ /* 0x000fe20003f4f070 */
[----:B------:R-:W-:Y:S02]  /*4330*/  UIADD3 UR4, UPT, UPT, UR5, 0x1, URZ ;  /* 0x0000000105047890 */ /* 0x000fe4000fffe0ff */
[----:B------:R-:W-:Y:S02]  /*4340*/  UIADD3 UR40, UPT, UPT, UR7, 0x40, URZ ;  /* 0x0000004007287890 */ /* 0x000fe4000fffe0ff */
[----:B------:R-:W-:Y:S01]  /*4350*/  UISETP.NE.AND UP1, UPT, UR4, 0x8, UPT ;  /* 0x000000080400788c */ /* 0x000fe2000bf25270 */
[----:B------:R-:W-:Y:S01]  /*4360*/  PLOP3.LUT P0, PT, PT, PT, UP0, 0x80, 0x8 ;  /* 0x000000000008781c */ /* 0x000fe20003f0f008 */
[----:B------:R-:W-:Y:S02]  /*4370*/  UIADD3 UR37, UPT, UPT, UR37, 0x1, URZ ;  /* 0x0000000125257890 */ /* 0x000fe4000fffe0ff */
[----:B------:R-:W-:Y:S02]  /*4380*/  USEL UR6, URZ, 0x1, UP1 ;  /* 0x00000001ff067887 */ /* 0x000fe40008800000 */
[----:B------:R-:W-:Y:S02]  /*4390*/  USEL UR38, UR4, URZ, UP1 ;  /* 0x000000ff04267287 */ /* 0x000fe40008800000 */
[----:B------:R-:W-:Y:S02]  /*43a0*/  UIADD3 UR39, UPT, UPT, UR39, -0x1, URZ ;  /* 0xffffffff27277890 */ /* 0x000fe4000fffe0ff */
[----:B------:R-:W-:Y:S01]  /*43b0*/  @UP0 ULEA UR4, UR38, UR41, 0x3 ;  /* 0x0000002926040291 */ /* 0x000fe2000f8e18ff */
[----:B------:R-:W-:Y:S01]  /*43c0*/  LOP3.LUT R2, R2, UR6, RZ, 0x3c, !PT ;  /* 0x0000000602027c12 */ /* 0x000fe2000f8e3cff */
[----:B------:R-:W-:Y:S02]  /*43d0*/  ULEA UR6, UR5, UR45, 0x9 ;  /* 0x0000002d05067291 */ /* 0x000fe4000f8e48ff */
[----:B------:R-:W-:Y:S01]  /*43e0*/  UISETP.NE.AND UP0, UPT, UR37, UR42, UPT ;  /* 0x0000002a2500728c */ /* 0x000fe2000bf05270 */
[----:B-1----:R-:W-:Y:S01]  /*43f0*/  @P0 SHF.L.U32 R0, R2, 0x1f, RZ ;  /* 0x0000001f02000819 */ /* 0x002fe200000006ff */
[----:B------:R-:W-:Y:S02]  /*4400*/  UIADD3 UR34, UPT, UPT, UR6, 0x2, URZ ;  /* 0x0000000206227890 */ /* 0x000fe4000fffe0ff */
[----:B------:R-:W-:Y:S01]  /*4410*/  UIADD3 UR30, UPT, UPT, UR6, 0x4, URZ ;  /* 0x00000004061e7890 */ /* 0x000fe2000fffe0ff */
[----:B------:R2:W3:Y:S01]  /*4420*/  @P0 SYNCS.PHASECHK.TRANS64.TRYWAIT P2, [UR4], R0 ;  /* 0x00000000ff0005a7 */ /* 0x0004e20008041104 */
[----:B------:R-:W-:Y:S02]  /*4430*/  ULEA UR4, UR5, UR44, 0xa ;  /* 0x0000002c05047291 */ /* 0x000fe4000f8e50ff */
[----:B------:R-:W-:Y:S02]  /*4440*/  UIADD3 UR26, UPT, UPT, UR6, 0x6, URZ ;  /* 0x00000006061a7890 */ /* 0x000fe4000fffe0ff */
        /* <DEDUP_REMOVED lines=10> */
[----:B------:R-:W-:Y:S01]  /*44f0*/  UIADD3 UR8, UPT, UPT, UR4, 0x206, URZ ;  /* 0x0000020604087890 */ /* 0x000fe2000fffe0ff */
[----:B------:R-:W-:Y:S01]  /*4500*/  UMOV UR7, 0x40004040 ;  /* 0x4000404000077882 */ /* 0x000fe20000000000 */
[----:B------:R-:W-:Y:S01]  /*4510*/  UMOV UR5, 0x40004040 ;  /* 0x4000404000057882 */ /* 0x000fe20000000000 */
[----:B------:R-:W-:Y:S01]  /*4520*/  UMOV UR35, 0x40004040 ;  /* 0x4000404000237882 */ /* 0x000fe20000000000 */
[----:B------:R1:W-:Y:S01]  /*4530*/  UTCHMMA.2CTA gdesc[UR4], gdesc[UR6], tmem[UR36], tmem[UR62], idesc[UR63], UP2 ;  /* 0x00ff3e06040075ea */ /* 0x0003e20009200024 */
[----:B------:R-:W-:Y:S01]  /*4540*/  UPLOP3.LUT UP2, UPT, UPT, UPT, UPT, 0x80, 0x8 ;  /* 0x000000000008789c */ /* 0x000fe20003f4f070 */
[----:B------:R-:W-:Y:S01]  /*4550*/  UMOV UR33, 0x40004040 ;  /* 0x4000404000217882 */ /* 0x000fe20000000000 */
[----:B------:R-:W-:Y:S01]  /*4560*/  UMOV UR31, 0x40004040 ;  /* 0x40004040001f7882 */ /* 0x000fe20000000000 */
[----:B------:R2:W-:Y:S01]  /*4570*/  UTCHMMA.2CTA gdesc[UR32], gdesc[UR34], tmem[UR36], tmem[UR60], idesc[UR61], UPT ;  /* 0x00ff3c22200075ea */ /* 0x0005e2000ba00024 */
        /* <DEDUP_REMOVED lines=14> */
[----:B------:R-:W-:Y:S01]  /*4660*/  UMOV UR9, 0x40004040 ;  /* 0x4000404000097882 */ /* 0x000fe20000000000 */
[----:B------:R2:W-:Y:S01]  /*4670*/  UTCHMMA.2CTA gdesc[UR12], gdesc[UR14], tmem[UR36], tmem[UR50], idesc[UR51], UPT ;  /* 0x00ff320e0c0075ea */ /* 0x0005e2000ba00024 */
[----:B------:R2:W-:Y:S01]  /*4680*/  UTCHMMA.2CTA gdesc[UR8], gdesc[UR10], tmem[UR36], tmem[UR48], idesc[UR49], UPT ;  /* 0x00ff300a080075ea */ /* 0x0005e2000ba00024 */
[----:B------:R2:W-:Y:S01]  /*4690*/  UTCBAR.2CTA.MULTICAST [UR40], URZ, UR43 ;  /* 0x000000ff280073e9 */ /* 0x0005e2000820082b */
[----:B-1----:R-:W-:Y:S01]  /*46a0*/  UMOV UR5, UR38 ;  /* 0x0000002600057c82 */ /* 0x002fe20008000000 */
[----:B------:R-:W-:Y:S05]  /*46b0*/  BRA.U UP0, `(.L_x_81) ;  /* 0xfffffffd00007547 */ /* 0x000fea000b83ffff */
.L_x_78:
[----:B------:R-:W-:Y:S01]  /*46c0*/  UIADD3 UR4, UPT, UPT, UR46, 0xe0, URZ ;  /* 0x000000e02e047890 */ /* 0x000fe2000fffe0ff */
[----:B------:R-:W-:-:S08]  /*46d0*/  UMOV UR37, UR42 ;  /* 0x0000002a00257c82 */ /* 0x000fd00008000000 */
[----:B------:R4:W-:Y:S01]  /*46e0*/  UTCBAR.2CTA.MULTICAST [UR4], URZ, UR65 ;  /* 0x000000ff040073e9 */ /* 0x0009e20008200841 */
[----:B------:R-:W-:Y:S02]  /*46f0*/  NOP ;  /* 0x0000000000007918 */ /* 0x000fe40000000000 */
.L_x_76:
[----:B----4-:R-:W-:Y:S01]  /*4700*/  UIADD3 UR4, UPT, UPT, UR47, 0x1, URZ ;  /* 0x000000012f047890 */ /* 0x010fe2000fffe0ff */
[----:B------:R-:W-:-:S03]  /*4710*/  ISETP.NE.AND P0, PT, R8, 0x2, PT ;  /* 0x000000020800780c */ /* 0x000fc60003f05270 */
[----:B------:R-:W-:Y:S01]  /*4720*/  UISETP.NE.AND UP0, UPT, UR4, 0x4, UPT ;  /* 0x000000040400788c */ /* 0x000fe2000bf05270 */
[----:B-12---:R-:W-:Y:S02]  /*4730*/  SEL R0, RZ, 0x1, P0 ;  /* 0x00000001ff007807 */ /* 0x006fe40000000000 */
[----:B------:R-:W-:Y:S01]  /*4740*/  SEL R8, R8, RZ, P0 ;  /* 0x000000ff08087207 */ /* 0x000fe20000000000 */
[----:B------:R-:W-:Y:S01]  /*4750*/  USEL UR5, URZ, 0x1, UP0 ;  /* 0x00000001ff057887 */ /* 0x000fe20008000000 */
[----:B------:R-:W-:Y:S01]  /*4760*/  LOP3.LUT R3, R3, R0, RZ, 0x3c, !PT ;  /* 0x0000000003037212 */ /* 0x000fe200078e3cff */
[----:B------:R-:W-:-:S04]  /*4770*/  USEL UR47, UR4, URZ, UP0 ;  /* 0x000000ff042f7287 */ /* 0x000fc80008000000 */
[----:B------:R-:W-:Y:S01]  /*4780*/  LOP3.LUT R9, R9, UR5, RZ, 0x3c, !PT ;  /* 0x0000000509097c12 */ /* 0x000fe2000f8e3cff */
[----:B------:R-:W-:Y:S07]  /*4790*/  @P1 BRA `(.L_x_82) ;  /* 0xfffffff800381947 */ /* 0x000fee000383ffff */
[----:B------:R-:W1:Y:S01]  /*47a0*/  S2UR UR8, SR_CgaCtaId ;  /* 0x00000000000879c3 */ /* 0x000e620000008800 */
[----:B------:R-:W-:Y:S01]  /*47b0*/  ELECT P0, URZ, PT ;  /* 0x0000000000ff782f */ /* 0x000fe20003800000 */
[----:B------:R-:W-:Y:S01]  /*47c0*/  HFMA2 R0, -RZ, RZ, 0, 5.9604644775390625e-08 ;  /* 0x00000001ff007431 */ /* 0x000fe200000001ff */
[----:B------:R-:W-:-:S05]  /*47d0*/  UMOV UR4, 0x40 ;  /* 0x0000004000047882 */ /* 0x000fca0000000000 */
[----:B------:R-:W-:Y:S01]  /*47e0*/  UVIRTCOUNT.DEALLOC.SMPOOL 0x80 ;  /* 0x000000800000784c */ /* 0x000fe20000000000 */
[----:B------:R-:W-:Y:S02]  /*47f0*/  UISETP.NE.AND UP1, UPT, UR68, URZ, UPT ;  /* 0x000000ff4400728c */ /* 0x000fe4000bf25270 */
[----:B-1----:R-:W-:-:S09]  /*4800*/  ULEA UR8, UR8, UR4, 0x18 ;  /* 0x0000000408087291 */ /* 0x002fd2000f8ec0ff */
[----:B------:R1:W-:Y:S01]  /*4810*/  @P0 STS.U8 [UR8+0x1c], R0 ;  /* 0x00001c00ff000988 */ /* 0x0003e20008000008 */
[----:B------:R-:W-:Y:S05]  /*4820*/  BRA.U UP1, `(.L_x_83) ;  /* 0x0000000101a07547 */ /* 0x000fea000b800000 */
[----:B------:R-:W-:Y:S01]  /*4830*/  UIADD3 UR7, UPT, UPT, UR41, 0x100, URZ ;  /* 0x0000010029077890 */ /* 0x000fe2000fffe0ff */
[----:B------:R-:W-:-:S03]  /*4840*/  SHF.L.U32 R3, R9, 0x1f, RZ ;  /* 0x0000001f09037819 */ /* 0x000fc600000006ff */
[----:B------:R-:W-:-:S09]  /*4850*/  ULEA UR4, UR47, UR7, 0x3 ;  /* 0x000000072f047291 */ /* 0x000fd2000f8e18ff */
[----:B------:R-:W2:Y:S02]  /*4860*/  SYNCS.PHASECHK.TRANS64.TRYWAIT P0, [UR4], R3 ;  /* 0x00000003ff0075a7 */ /* 0x000ea40008001104 */
[----:B--2---:R-:W-:Y:S05]  /*4870*/  @!P0 BRA `(.L_x_84) ;  /* 0x0000004000a48947 */ /* 0x004fea0003800000 */
.L_x_172:
        /* <DEDUP_REMOVED lines=9> */
.L_x_174:
        /* <DEDUP_REMOVED lines=9> */
.L_x_176:
[----:B------:R-:W-:-:S04]  /*49a0*/  UIADD3 UR4, UPT, UPT, UR4, 0x1, URZ ;  /* 0x0000000104047890 */ /* 0x000fc8000fffe0ff */
[----:B------:R-:W-:-:S04]  /*49b0*/  UISETP.NE.AND UP0, UPT, UR4, 0x4, UPT ;  /* 0x000000040400788c */ /* 0x000fc8000bf05270 */
[----:B------:R-:W-:Y:S02]  /*49c0*/  USEL UR5, URZ, 0x1, UP0 ;  /* 0x00000001ff057887 */ /* 0x000fe40008000000 */
[----:B------:R-:W-:-:S04]  /*49d0*/  USEL UR4, UR4, URZ, UP0 ;  /* 0x000000ff04047287 */ /* 0x000fc80008000000 */
[----:B------:R-:W-:Y:S01]  /*49e0*/  ULEA UR4, UR4, UR7, 0x3 ;  /* 0x0000000704047291 */ /* 0x000fe2000f8e18ff */
[----:B-1----:R-:W-:-:S04]  /*49f0*/  LOP3.LUT R3, R2, UR5, RZ, 0x3c, !PT ;  /* 0x0000000502037c12 */ /* 0x002fc8000f8e3cff */
[----:B------:R-:W-:Y:S01]  /*4a00*/  SHF.L.U32 R3, R3, 0x1f, RZ ;  /* 0x0000001f03037819 */ /* 0x000fe200000006ff */
[----:B------:R-:W-:-:S04]  /*4a10*/  IMAD.U32 R0, RZ, RZ, UR4 ;  /* 0x00000004ff007e24 */ /* 0x000fc8000f8e00ff */
[----:B------:R1:W2:Y:S03]  /*4a20*/  SYNCS.PHASECHK.TRANS64.TRYWAIT P0, [R0+URZ], R3 ;  /* 0x00000003000075a7 */ /* 0x0002a600080011ff */
[----:B--2---:R-:W-:Y:S05]  /*4a30*/  @!P0 NANOSLEEP.SYNCS 0x989680 ;  /* 0x009896800000895d */ /* 0x004fea0003900000 */
[----:B------:R-:W2:Y:S02]  /*4a40*/  @!P0 SYNCS.PHASECHK.TRANS64 P0, [R0+URZ], R3 ;  /* 0x00000003000085a7 */ /* 0x000ea400080010ff */
[----:B--2---:R-:W-:Y:S05]  /*4a50*/  @P0 BRA `(.L_x_87) ;  /* 0x0000000000200947 */ /* 0x004fea0003800000 */
.L_x_88:
[----:B--2---:R2:W4:Y:S02]  /*4a60*/  SYNCS.PHASECHK.TRANS64.TRYWAIT P0, [R0+URZ], R3 ;  /* 0x00000003000075a7 */ /* 0x00452400080011ff */
[----:B----4-:R-:W-:Y:S05]  /*4a70*/  @!P0 NANOSLEEP.SYNCS 0x989680 ;  /* 0x009896800000895d */ /* 0x010fea0003900000 */
[----:B------:R-:W4:Y:S02]  /*4a80*/  @!P0 SYNCS.PHASECHK.TRANS64 P0, [R0+URZ], R3 ;  /* 0x00000003000085a7 */ /* 0x000f2400080010ff */
[----:B----4-:R-:W-:Y:S05]  /*4a90*/  @!P0 BRA `(.L_x_88) ;  /* 0xfffffffc00f08947 */ /* 0x010fea000383ffff */
[----:B------:R-:W-:Y:S05]  /*4aa0*/  BRA `(.L_x_87) ;  /* 0x00000000000c7947 */ /* 0x000fea0003800000 */
.L_x_83:
[----:B------:R-:W-:-:S04]  /*4ab0*/  UIADD3 UR4, UPT, UPT, UR41, 0x140, URZ ;  /* 0x0000014029047890 */ /* 0x000fc8000fffe0ff */
[----:B------:R-:W-:-:S09]  /*4ac0*/  UPRMT UR4, UR69, 0x654, UR4 ;  /* 0x0000065445047896 */ /* 0x000fd20008000004 */
[----:B------:R-:W-:Y:S03]  /*4ad0*/  SYNCS.ARRIVE.TRANS64.RED.A1T0 RZ, [UR4], RZ ;  /* 0x000000ffffff79a7 */ /* 0x000fe60008100404 */
.L_x_87:
[----:B-12---:R-:W-:Y:S01]  /*4ae0*/  SHF.L.U32 R3, RZ, 0x1f, RZ ;  /* 0x0000001fff037819 */ /* 0x006fe200000006ff */
[----:B------:R-:W-:Y:S01]  /*4af0*/  UIADD3 UR4, UPT, UPT, UR41, 0x140, URZ ;  /* 0x0000014029047890 */ /* 0x000fe2000fffe0ff */
[----:B------:R-:W-:Y:S02]  /*4b00*/  PLOP3.LUT P0, PT, PT, PT, UP1, 0x80, 0x8 ;  /* 0x000000000008781c */ /* 0x000fe40003f0f018 */
[----:B------:R-:W1:Y:S02]  /*4b10*/  SYNCS.PHASECHK.TRANS64.TRYWAIT P1, [UR41+0x140], R3 ;  /* 0x00014003ff0075a7 */ /* 0x000e640008021129 */
[----:B-1----:R-:W-:Y:S09]  /*4b20*/  @!P1 BRA `(.L_x_89) ;  /* 0x0000004000409947 */ /* 0x002ff20003800000 */
.L_x_178:
[----:B------:R-:W-:Y:S01]  /*4b30*/  @!UP1 UPRMT UR4, UR69, 0x654, UR4 ;  /* 0x0000065445049896 */ /* 0x000fe20008000004 */
[----:B------:R-:W-:Y:S01]  /*4b40*/  UMOV UR5, 0xffff ;  /* 0x0000ffff00057882 */ /* 0x000fe20000000000 */
[----:B------:R-:W-:-:S07]  /*4b50*/  UMOV UR6, 0x1 ;  /* 0x0000000100067882 */ /* 0x000fce0000000000 */
[----:B------:R-:W-:Y:S01]  /*4b60*/  @!P0 SYNCS.ARRIVE.TRANS64.RED.A1T0 RZ, [UR4], RZ ;  /* 0x000000ffffff89a7 */ /* 0x000fe20008100404 */
[----:B------:R-:W-:Y:S01]  /*4b70*/  NOP ;  /* 0x0000000000007918 */ /* 0x000fe20000000000 */
[----:B-1----:R-:W1:Y:S01]  /*4b80*/  LDS R0, [UR8+0x14] ;  /* 0x00001408ff007984 */ /* 0x002e620008000800 */
[----:B------:R-:W-:-:S04]  /*4b90*/  ULOP3.LUT UR4, UR67, 0xffff, URZ, 0xc0, !UPT ;  /* 0x0000ffff43047892 */ /* 0x000fc8000f8ec0ff */
[----:B------:R-:W-:-:S04]  /*4ba0*/  USHF.R.U32.HI UR4, URZ, 0x5, UR4 ;  /* 0x00000005ff047899 */ /* 0x000fc80008011604 */
[----:B------:R-:W-:Y:S02]  /*4bb0*/  USHF.L.U32 UR5, UR5, UR4, URZ ;  /* 0x0000000405057299 */ /* 0x000fe400080006ff */
[----:B------:R-:W-:-:S04]  /*4bc0*/  USHF.L.U32 UR4, UR6, UR4, URZ ;  /* 0x0000000406047299 */ /* 0x000fc800080006ff */
[----:B-1----:R-:W-:-:S04]  /*4bd0*/  LOP3.LUT R0, R0, UR5, RZ, 0xc0, !PT ;  /* 0x0000000500007c12 */ /* 0x002fc8000f8ec0ff */
[----:B------:R-:W-:-:S13]  /*4be0*/  ISETP.NE.AND P0, PT, R0, UR5, PT ;  /* 0x0000000500007c0c */ /* 0x000fda000bf05270 */
[----:B------:R-:W-:Y:S05]  /*4bf0*/  @P0 BRA `(.L_x_90) ;  /* 0x0000000000580947 */ /* 0x000fea0003800000 */
[----:B------:R-:W1:Y:S02]  /*4c00*/  LDS R0, [UR8+0x18] ;  /* 0x00001808ff007984 */ /* 0x000e640008000800 */
[----:B-1----:R-:W-:-:S04]  /*4c10*/  LOP3.LUT R0, R0, UR4, RZ, 0xc0, !PT ;  /* 0x0000000400007c12 */ /* 0x002fc8000f8ec0ff */
[----:B------:R-:W-:-:S13]  /*4c20*/  ISETP.NE.AND P0, PT, R0, UR4, PT ;  /* 0x0000000400007c0c */ /* 0x000fda000bf05270 */
[----:B------:R-:W-:Y:S05]  /*4c30*/  @P0 BRA `(.L_x_91) ;  /* 0x00000000003c0947 */ /* 0x000fea0003800000 */
[----:B------:R-:W1:Y:S01]  /*4c40*/  S2R R2, SR_LANEID ;  /* 0x0000000000027919 */ /* 0x000e620000000000 */
[----:B------:R-:W-:Y:S01]  /*4c50*/  ULOP3.LUT UR5, URZ, UR5, URZ, 0x33, !UPT ;  /* 0x00000005ff057292 */ /* 0x000fe2000f8e33ff */
[----:B------:R-:W-:Y:S01]  /*4c60*/  LOP3.LUT R4, RZ, UR4, RZ, 0x33, !PT ;  /* 0x00000004ff047c12 */ /* 0x000fe2000f8e33ff */
[----:B------:R-:W-:Y:S02]  /*4c70*/  VOTEU.ANY UR4, UPT, PT ;  /* 0x0000000000047886 */ /* 0x000fe400038e0100 */
[----:B------:R-:W-:Y:S01]  /*4c80*/  UFLO.U32 UR4, UR4 ;  /* 0x00000004000472bd */ /* 0x000fe200080e0000 */
[----:B------:R-:W2:Y:S01]  /*4c90*/  REDUX UR6, R4 ;  /* 0x00000000040673c4 */ /* 0x000ea20000000000 */
[----:B------:R-:W-:-:S06]  /*4ca0*/  IMAD.U32 R0, RZ, RZ, UR5 ;  /* 0x00000005ff007e24 */ /* 0x000fcc000f8e00ff */
[----:B------:R4:W-:Y:S01]  /*4cb0*/  UTCATOMSWS.AND URZ, UR5 ;  /* 0x0000000500ff79e3 */ /* 0x0009e20008000000 */
[----:B------:R-:W3:Y:S01]  /*4cc0*/  REDUX UR7, R0 ;  /* 0x00000000000773c4 */ /* 0x000ee20000000000 */
[----:B-1----:R-:W-:Y:S01]  /*4cd0*/  ISETP.EQ.U32.AND P0, PT, R2, UR4, PT ;  /* 0x0000000402007c0c */ /* 0x002fe2000bf02070 */
[----:B--2---:R-:W-:Y:S01]  /*4ce0*/  IMAD.U32 R2, RZ, RZ, UR6 ;  /* 0x00000006ff027e24 */ /* 0x004fe2000f8e00ff */
[----:B---3--:R-:W-:-:S11]  /*4cf0*/  MOV R3, UR7 ;  /* 0x0000000700037c02 */ /* 0x008fd60008000f00 */
[----:B------:R4:W-:Y:S04]  /*4d00*/  @P0 ATOMS.AND RZ, [UR8+0x14], R3 ;  /* 0x00001403ffff098c */ /* 0x0009e8000a800008 */
[----:B------:R4:W-:Y:S01]  /*4d10*/  @P0 ATOMS.AND RZ, [UR8+0x18], R2 ;  /* 0x00001802ffff098c */ /* 0x0009e2000a800008 */
[----:B------:R-:W-:Y:S05]  /*4d20*/  BRA `(.L_x_92) ;  /* 0x0000000000147947 */ /* 0x000fea0003800000 */
.L_x_91:
[----:B------:R-:W-:Y:S02]  /*4d30*/  MOV R2, 0x4d50 ;  /* 0x00004d5000027802 */ /* 0x000fe40000000f00 */
[----:B---3-5:R-:W-:Y:S05]  /*4d40*/  CALL.REL.NOINC `($__internal_0_$__cuda_sm10x_tcgen05_guardrail_trap_col_being_dealloced_not_returned_by_alloc) ;  /* 0x0000004000ac7944 */ /* 0x028fea0003c00000 */
[----:B------:R-:W-:Y:S05]  /*4d50*/  BRA `(.L_x_92) ;  /* 0x0000000000087947 */ /* 0x000fea0003800000 */
.L_x_90:
[----:B------:R-:W-:Y:S02]  /*4d60*/  MOV R2, 0x4d80 ;  /* 0x00004d8000027802 */ /* 0x000fe40000000f00 */
[----:B---3-5:R-:W-:Y:S05]  /*4d70*/  CALL.REL.NOINC `($__internal_2_$__cuda_sm10x_tcgen05_guardrail_trap_unallocated_columns_being_dealloced) ;  /* 0x0000004000b87944 */ /* 0x028fea0003c00000 */
.L_x_92:
[----:B------:R-:W-:Y:S01]  /*4d80*/  NOP ;  /* 0x0000000000007918 */ /* 0x000fe20000000000 */
[----:B----4-:R-:W-:Y:S05]  /*4d90*/  EXIT ;  /* 0x000000000000794d */ /* 0x010fea0003800000 */
.L_x_63:
[----:B------:R-:W-:-:S09]  /*4da0*/  UISETP.NE.OR UP0, UPT, UR22, 0x3, !UP3 ;  /* 0x000000031600788c */ /* 0x000fd2000df05670 */
[----:B------:R-:W-:Y:S05]  /*4db0*/  BRA.U UP0, `(.L_x_93) ;  /* 0x00000011002c7547 */ /* 0x000fea000b800000 */
[----:B------:R-:W1:Y:S01]  /*4dc0*/  LDCU UR37, c[0x0][0x370] ;  /* 0x00006e00ff2577ac */ /* 0x000e620008000800 */
[----:B------:R-:W2:Y:S01]  /*4dd0*/  LDC.64 R16, c[0x0][0x348] ;  /* 0x0000d200ff107b82 */ /* 0x000ea20000000a00 */
[----:B------:R-:W-:Y:S02]  /*4de0*/  HFMA2 R13, -RZ, RZ, 0, 0 ;  /* 0x00000000ff0d7431 */ /* 0x000fe400000001ff */
[----:B------:R-:W-:Y:S01]  /*4df0*/  IMAD.MOV.U32 R15, RZ, RZ, 0x1 ;  /* 0x00000001ff0f7424 */ /* 0x000fe200078e00ff */
[----:B------:R-:W1:Y:S01]  /*4e00*/  LDCU.128 UR32, c[0x0][0xb10] ;  /* 0x00016200ff2077ac */ /* 0x000e620008000c00 */
[----:B------:R-:W-:Y:S01]  /*4e10*/  IMAD.MOV.U32 R14, RZ, RZ, RZ ;  /* 0x000000ffff0e7224 */ /* 0x000fe200078e00ff */
[----:B------:R-:W-:Y:S01]  /*4e20*/  MOV R7, 0x2000 ;  /* 0x0000200000077802 */ /* 0x000fe20000000f00 */
[----:B------:R-:W3:Y:S01]  /*4e30*/  LDCU UR31, c[0x0][0x374] ;  /* 0x00006e80ff1f77ac */ /* 0x000ee20008000800 */
[----:B------:R-:W4:Y:S01]  /*4e40*/  LDC.64 R2, c[0x0][0x888] ;  /* 0x00022200ff027b82 */ /* 0x000f220000000a00 */
[----:B------:R-:W3:Y:S01]  /*4e50*/  LDCU UR15, c[0x0][0xb0c] ;  /* 0x00016180ff0f77ac */ /* 0x000ee20008000800 */
[----:B------:R-:W3:Y:S06]  /*4e60*/  LDCU UR41, c[0x0][0xb20] ;  /* 0x00016400ff2977ac */ /* 0x000eec0008000800 */
[----:B------:R-:W2:Y:S01]  /*4e70*/  LDC.64 R4, c[0x0][0x890] ;  /* 0x00022400ff047b82 */ /* 0x000ea20000000a00 */
[----:B------:R-:W3:Y:S01]  /*4e80*/  LDCU UR4, c[0x0][0xb30] ;  /* 0x00016600ff0477ac */ /* 0x000ee20008000800 */
[----:B-1----:R-:W-:-:S02]  /*4e90*/  UIMAD.WIDE.U32 UR6, UR37, UR32, URZ ;  /* 0x00000020250672a5 */ /* 0x002fc4000f8e00ff */
[----:B---3--:R-:W-:Y:S01]  /*4ea0*/  UIMAD.WIDE.U32 UR8, UR31, UR35, URZ ;  /* 0x000000231f0872a5 */ /* 0x008fe2000f8e00ff */
[----:B------:R-:W-:Y:S01]  /*4eb0*/  UMOV UR29, 0x400 ;  /* 0x00000400001d7882 */ /* 0x000fe20000000000 */
[----:B------:R-:W-:-:S03]  /*4ec0*/  UPLOP3.LUT UP3, UPT, UPT, UPT, UPT, 0x40, 0x4 ;  /* 0x000000000004789c */ /* 0x000fc60003f6e870 */
[----:B------:R-:W-:Y:S01]  /*4ed0*/  UMOV UR6, UR7 ;  /* 0x0000000700067c82 */ /* 0x000fe20008000000 */
[----:B------:R-:W-:Y:S01]  /*4ee0*/  UISETP.GE.AND UP0, UPT, UR42, 0x1, UPT ;  /* 0x000000012a00788c */ /* 0x000fe2000bf06270 */
[----:B------:R-:W-:Y:S01]  /*4ef0*/  UMOV UR38, UR9 ;  /* 0x0000000900267c82 */ /* 0x000fe20008000000 */
[----:B------:R-:W-:Y:S01]  /*4f00*/  UISETP.NE.AND UP4, UPT, UR42, 0x1, UPT ;  /* 0x000000012a00788c */ /* 0x000fe2000bf85270 */
[----:B------:R-:W1:Y:S01]  /*4f10*/  LDCU.64 UR22, c[0x0][0xb28] ;  /* 0x00016500ff1677ac */ /* 0x000e620008000a00 */
[----:B------:R-:W-:Y:S02]  /*4f20*/  ULEA UR29, UR53, UR29, 0x18 ;  /* 0x0000001d351d7291 */ /* 0x000fe4000f8ec0ff */
[----:B------:R-:W-:Y:S02]  /*4f30*/  UISETP.NE.AND UP6, UPT, UR15, 0x1, UPT ;  /* 0x000000010f00788c */ /* 0x000fe4000bfc5270 */
[----:B------:R-:W-:Y:S02]  /*4f40*/  UISETP.NE.AND UP5, UPT, UR34, 0x1, UPT ;  /* 0x000000012200788c */ /* 0x000fe4000bfa5270 */
[----:B------:R-:W-:-:S02]  /*4f50*/  USHF.R.U32.HI UR39, URZ, UR33, UR6 ;  /* 0x00000021ff277299 */ /* 0x000fc40008011606 */
[----:B------:R-:W-:Y:S02]  /*4f60*/  USHF.R.U32.HI UR38, URZ, UR41, UR38 ;  /* 0x00000029ff267299 */ /* 0x000fe40008011626 */
[----:B------:R-:W-:Y:S01]  /*4f70*/  UISETP.NE.AND UP2, UPT, UR4, 0x1, UPT ;  /* 0x000000010400788c */ /* 0x000fe2000bf45270 */
[----:B------:R-:W-:-:S10]  /*4f80*/  UMOV UR12, URZ ;  /* 0x000000ff000c7c82 */ /* 0x000fd40008000000 */
.L_x_102:
[C---:B------:R-:W-:Y:S02]  /*4f90*/  LEA R12, R14.reuse, UR29, 0x3 ;  /* 0x0000001d0e0c7c11 */ /* 0x040fe4000f8e18ff */
[----:B------:R-:W-:Y:S02]  /*4fa0*/  SHF.L.U32 R9, R13, 0x1f, RZ ;  /* 0x0000001f0d097819 */ /* 0x000fe400000006ff */
[----:B------:R-:W-:Y:S02]  /*4fb0*/  LEA R10, R14, UR29, 0x4 ;  /* 0x0000001d0e0a7c11 */ /* 0x000fe4000f8e20ff */
[----:B---3--:R-:W3:Y:S02]  /*4fc0*/  SYNCS.PHASECHK.TRANS64.TRYWAIT P0, [R12+URZ+0xc0], R9 ;  /* 0x0000c0090c0075a7 */ /* 0x008ee400080011ff */
[----:B---3--:R-:W-:Y:S05]  /*4fd0*/  @!P0 BRA `(.L_x_94) ;  /* 0x0000003c002c8947 */ /* 0x008fea0003800000 */
.L_x_179:
[----:B---3--:R-:W3:Y:S01]  /*4fe0*/  LDS.128 R8, [R10+0x150] ;  /* 0x000150000a087984 */ /* 0x008ee20000000c00 */
[----:B------:R-:W-:Y:S01]  /*4ff0*/  UISETP.GE.AND UP0, UPT, UR42, 0x1, UPT ;  /* 0x000000012a00788c */ /* 0x000fe2000bf06270 */
[----:B------:R-:W-:Y:S01]  /*5000*/  @!PT LDS RZ, [RZ] ;  /* 0x00000000fffff984 */ /* 0x000fe20000000800 */
[----:B------:R-:W-:Y:S01]  /*5010*/  @!PT LDS RZ, [RZ] ;  /* 0x00000000fffff984 */ /* 0x000fe20000000800 */
[----:B------:R-:W-:Y:S01]  /*5020*/  @!PT LDS RZ, [RZ] ;  /* 0x00000000fffff984 */ /* 0x000fe20000000800 */
[----:B------:R-:W-:Y:S01]  /*5030*/  @!PT LDS RZ, [RZ] ;  /* 0x00000000fffff984 */ /* 0x000fe20000000800 */
[----:B------:R1:W-:Y:S06]  /*5040*/  MEMBAR.ALL.CTA ;  /* 0x0000000000007992 */ /* 0x0003ec0000008000 */
[----:B-1----:R-:W1:Y:S01]  /*5050*/  FENCE.VIEW.ASYNC.S ;  /* 0x00000000000073c6 */ /* 0x002e620000000000 */
[----:B---3--:R-:W-:Y:S11]  /*5060*/  LOP3.LUT P0, RZ, R10, 0x1, RZ, 0xc0, !PT ;  /* 0x000000010aff7812 */ /* 0x008ff6000780c0ff */
[----:B------:R-:W-:Y:S02]  /*5070*/  @!UPT UIADD3 URZ, UPT, UPT, URZ, URZ, URZ ;  /* 0x000000fffffff290 */ /* 0x000fe4000fffe0ff */
[----:B-1----:R-:W-:Y:S01]  /*5080*/  VOTEU.ANY UP1, P0 ;  /* 0x0000000000ff7886 */ /* 0x002fe20000020100 */
[----:B------:R-:W-:Y:S11]  /*5090*/  PLOP3.LUT P0, PT, PT, PT, UP1, 0x80, 0x8 ;  /* 0x000000000008781c */ /* 0x000ff60003f0f018 */
[----:B------:R-:W-:Y:S02]  /*50a0*/  @!UPT UIADD3 URZ, UPT, UPT, URZ, URZ, URZ ;  /* 0x000000fffffff290 */ /* 0x000fe4000fffe0ff */
[----:B------:R-:W-:Y:S02]  /*50b0*/  @P0 SHF.R.U32.HI R0, RZ, 0x10, R9 ;  /* 0x00000010ff000819 */ /* 0x000fe40000011609 */
[----:B------:R-:W-:Y:S02]  /*50c0*/  @P0 MOV R6, R8 ;  /* 0x0000000800060202 */ /* 0x000fe40000000f00 */
[----:B------:R-:W-:Y:S01]  /*50d0*/  @P0 R2UR UR4, R0 ;  /* 0x00000000000402ca */ /* 0x000fe200000e0000 */
[----:B------:R-:W-:Y:S01]  /*50e0*/  VIADD R0, R12, 0xd0 ;  /* 0x000000d00c007836 */ /* 0x000fe20000000000 */
[----:B------:R-:W-:Y:S02]  /*50f0*/  @P0 LOP3.LUT R8, R9, 0xffff, RZ, 0xc0, !PT ;  /* 0x0000ffff09080812 */ /* 0x000fe400078ec0ff */
[----:B------:R-:W-:Y:S02]  /*5100*/  @P0 R2UR UR6, R6 ;  /* 0x00000000060602ca */ /* 0x000fe400000e0000 */
[----:B------:R-:W-:Y:S02]  /*5110*/  PRMT R0, RZ, 0x654, R0 ;  /* 0x00000654ff007816 */ /* 0x000fe40000000000 */
[----:B------:R-:W-:Y:S02]  /*5120*/  @P0 R2UR UR5, R8 ;  /* 0x00000000080502ca */ /* 0x000fe400000e0000 */
[----:B------:R1:W-:Y:S03]  /*5130*/  SYNCS.ARRIVE.TRANS64.RED.A1T0 RZ, [R0+URZ], RZ ;  /* 0x000000ff00ff79a7 */ /* 0x0003e600081004ff */
[----:B------:R-:W-:Y:S04]  /*5140*/  @UP1 UMOV UR30, UR4 ;  /* 0x00000004001e1c82 */ /* 0x000fe80008000000 */
[----:B------:R-:W-:Y:S04]  /*5150*/  @UP1 UMOV UR14, UR6 ;  /* 0x00000006000e1c82 */ /* 0x000fe80008000000 */
[----:B------:R-:W-:Y:S01]  /*5160*/  @UP1 UMOV UR13, UR5 ;  /* 0x00000005000d1c82 */ /* 0x000fe20008000000 */
[----:B------:R-:W-:Y:S05]  /*5170*/  BRA.U !UP0, `(.L_x_95) ;  /* 0x0000000108a47547 */ /* 0x000fea000b800000 */
[----:B------:R-:W-:Y:S02]  /*5180*/  UIMAD.WIDE.U32 UR8, UR13, UR35, URZ ;  /* 0x000000230d0872a5 */ /* 0x000fe4000f8e00ff */
[----:B------:R-:W-:Y:S02]  /*5190*/  UIMAD.WIDE.U32 UR10, UR14, UR32, URZ ;  /* 0x000000200e0a72a5 */ /* 0x000fe4000f8e00ff */
[----:B------:R-:W-:Y:S02]  /*51a0*/  USEL UR4, UR31, UR38, !UP5 ;  /* 0x000000261f047287 */ /* 0x000fe4000e800000 */
[----:B------:R-:W-:Y:S02]  /*51b0*/  USEL UR7, UR37, UR39, !UP6 ;  /* 0x0000002725077287 */ /* 0x000fe4000f000000 */
[----:B------:R-:W-:Y:S02]  /*51c0*/  UIMAD.WIDE.U32 UR16, UR4, UR22, URZ ;  /* 0x00000016041072a5 */ /* 0x000fe4000f8e00ff */
[----:B------:R-:W-:Y:S01]  /*51d0*/  UIMAD.WIDE.U32 UR18, UR7, UR22, URZ ;  /* 0x00000016071272a5 */ /* 0x000fe2000f8e00ff */
[----:B------:R-:W-:Y:S02]  /*51e0*/  UMOV UR5, UR9 ;  /* 0x0000000900057c82 */ /* 0x000fe40008000000 */
[----:B------:R-:W-:Y:S03]  /*51f0*/  USHF.R.U32.HI UR6, URZ, UR41, UR5 ;  /* 0x00000029ff067299 */ /* 0x000fe60008011605 */
[----:B------:R-:W-:Y:S01]  /*5200*/  UMOV UR5, UR11 ;  /* 0x0000000b00057c82 */ /* 0x000fe20008000000 */
[----:B------:R-:W-:Y:S02]  /*5210*/  USEL UR6, UR13, UR6, !UP5 ;  /* 0x000000060d067287 */ /* 0x000fe4000e800000 */
[----:B------:R-:W-:Y:S02]  /*5220*/  USHF.R.U32.HI UR8, URZ, UR33, UR5 ;  /* 0x00000021ff087299 */ /* 0x000fe40008011605 */
[----:B------:R-:W-:Y:S01]  /*5230*/  UIMAD.WIDE.U32 UR10, UR6, UR22, URZ ;  /* 0x00000016060a72a5 */ /* 0x000fe2000f8e00ff */
[----:B------:R-:W-:Y:S02]  /*5240*/  UMOV UR5, UR17 ;  /* 0x0000001100057c82 */ /* 0x000fe40008000000 */
[----:B------:R-:W-:Y:S03]  /*5250*/  @UP4 USHF.R.U32.HI UR4, URZ, UR23, UR5 ;  /* 0x00000017ff044299 */ /* 0x000fe60008011605 */
[----:B------:R-:W-:Y:S01]  /*5260*/  UMOV UR5, UR19 ;  /* 0x0000001300057c82 */ /* 0x000fe20008000000 */
[----:B------:R-:W-:Y:S02]  /*5270*/  UIMAD UR4, UR42, UR4, URZ ;  /* 0x000000042a0472a4 */ /* 0x000fe4000f8e02ff */
[----:B------:R-:W-:Y:S02]  /*5280*/  @UP4 USHF.R.U32.HI UR7, URZ, UR23, UR5 ;  /* 0x00000017ff074299 */ /* 0x000fe40008011605 */
[----:B------:R-:W-:Y:S02]  /*5290*/  USEL UR5, UR14, UR8, !UP6 ;  /* 0x000000080e057287 */ /* 0x000fe4000f000000 */
[----:B------:R-:W-:Y:S02]  /*52a0*/  UIMAD UR8, UR42, UR7, URZ ;  /* 0x000000072a0872a4 */ /* 0x000fe4000f8e02ff */
[----:B------:R-:W-:Y:S03]  /*52b0*/  UISETP.GE.AND UP0, UPT, UR6, UR4, UPT ;  /* 0x000000040600728c */ /* 0x000fe6000bf06270 */
[----:B------:R-:W-:Y:S01]  /*52c0*/  UMOV UR4, UR11 ;  /* 0x0000000b00047c82 */ /* 0x000fe20008000000 */
[----:B------:R-:W-:Y:S02]  /*52d0*/  UISETP.GE.OR UP0, UPT, UR5, UR8, UP0 ;  /* 0x000000080500728c */ /* 0x000fe40008706670 */
[----:B------:R-:W-:Y:S02]  /*52e0*/  USHF.R.U32.HI UR4, URZ, UR23, UR4 ;  /* 0x00000017ff047299 */ /* 0x000fe40008011604 */
[----:B------:R-:W-:Y:S02]  /*52f0*/  UIMAD.WIDE.U32 UR8, UR5, UR22, URZ ;  /* 0x00000016050872a5 */ /* 0x000fe4000f8e00ff */
[----:B------:R-:W-:Y:S04]  /*5300*/  USEL UR10, UR6, UR4, !UP4 ;  /* 0x00000004060a7287 */ /* 0x000fe8000e000000 */
[----:B------:R-:W-:Y:S01]  /*5310*/  UIADD3 UR11, UPT, UPT, -UR10, URZ, URZ ;  /* 0x000000ff0a0b7290 */ /* 0x000fe2000fffe1ff */
[----:B------:R-:W-:Y:S02]  /*5320*/  @!UP0 UMOV UR4, UR9 ;  /* 0x0000000900048c82 */ /* 0x000fe40008000000 */
[----:B------:R-:W-:Y:S02]  /*5330*/  @!UP0 USHF.R.U32.HI UR4, URZ, UR23, UR4 ;  /* 0x00000017ff048299 */ /* 0x000fe40008011604 */
[----:B------:R-:W-:Y:S02]  /*5340*/  UIMAD UR8, UR42, UR11, UR6 ;  /* 0x0000000b2a0872a4 */ /* 0x000fe4000f8e0206 */
[----:B------:R-:W-:Y:S04]  /*5350*/  @!UP0 USEL UR4, UR5, UR4, !UP4 ;  /* 0x0000000405048287 */ /* 0x000fe8000e000000 */
[----:B------:R-:W-:Y:S02]  /*5360*/  @!UP0 UIMAD UR7, UR7, UR8, UR4 ;  /* 0x00000008070782a4 */ /* 0x000fe4000f8e0204 */
[----:B------:R-:W-:Y:S02]  /*5370*/  @!UP0 UIADD3 UR9, UPT, UPT, UR10, -UR4, URZ ;  /* 0x800000040a098290 */ /* 0x000fe4000fffe0ff */
[----:B------:R-:W-:Y:S02]  /*5380*/  UIADD3 UR8, UPT, UPT, -UR6, URZ, URZ ;  /* 0x000000ff06087290 */ /* 0x000fe4000fffe1ff */
[----:B------:R-:W-:Y:S02]  /*5390*/  UIADD3 UR4, UPT, UPT, -UR5, URZ, URZ ;  /* 0x000000ff05047290 */ /* 0x000fe4000fffe1ff */
[----:B------:R-:W-:Y:S03]  /*53a0*/  @!UP0 UIMAD UR6, UR9, UR42, UR5 ;  /* 0x0000002a090682a4 */ /* 0x000fe6000f8e0205 */
[----:B------:R-:W-:Y:S01]  /*53b0*/  @!UP0 UMOV UR5, UR7 ;  /* 0x0000000700058c82 */ /* 0x000fe20008000000 */
[----:B------:R-:W-:Y:S02]  /*53c0*/  UIMAD UR7, UR15, UR4, UR14 ;  /* 0x000000040f0772a4 */ /* 0x000fe4000f8e020e */
[----:B------:R-:W-:Y:S02]  /*53d0*/  UIMAD UR4, UR34, UR8, UR13 ;  /* 0x00000008220472a4 */ /* 0x000fe4000f8e020d */
[----:B------:R-:W-:Y:S02]  /*53e0*/  UIMAD UR14, UR5, UR15, UR7 ;  /* 0x0000000f050e72a4 */ /* 0x000fe4000f8e0207 */
[----:B------:R-:W-:Y:S11]  /*53f0*/  UIMAD UR13, UR6, UR34, UR4 ;  /* 0x00000022060d72a4 */ /* 0x000ff6000f8e0204 */
[----:B------:R-:W-:Y:S01]  /*5400*/  @!UPT UIADD3 URZ, UPT, UPT, URZ, URZ, URZ ;  /* 0x000000fffffff290 */ /* 0x000fe2000fffe0ff */
.L_x_95:
[----:B------:R-:W3:Y:S01]  /*5410*/  @!UP2 LDCU.128 UR8, c[0x0][0xb10] ;  /* 0x00016200ff08a7ac */ /* 0x000ee20008000c00 */
[C---:B--2---:R-:W-:Y:S02]  /*5420*/  ISETP.NE.U32.AND P1, PT, R4.reuse, RZ, PT ;  /* 0x000000ff0400720c */ /* 0x044fe40003f25070 */
[----:B------:R-:W-:Y:S02]  /*5430*/  ISETP.NE.U32.AND P0, PT, R4, RZ, PT ;  /* 0x000000ff0400720c */ /* 0x000fe40003f05070 */
[C---:B------:R-:W-:Y:S02]  /*5440*/  ISETP.NE.AND.EX P1, PT, R5.reuse, RZ, PT, P1 ;  /* 0x000000ff0500720c */ /* 0x040fe40003f25310 */
[----:B------:R-:W-:Y:S01]  /*5450*/  ISETP.NE.AND.EX P0, PT, R5, RZ, PT, P0 ;  /* 0x000000ff0500720c */ /* 0x000fe20003f05300 */
[----:B------:R-:W2:Y:S01]  /*5460*/  @!UP2 LDCU UR5, c[0x0][0xb0c] ;  /* 0x00016180ff05a7ac */ /* 0x000ea20008000800 */
[----:B------:R-:W-:Y:S02]  /*5470*/  USHF.L.U32 UR26, UR26, 0x6, URZ ;  /* 0x000000061a1a7899 */ /* 0x000fe400080006ff */
[----:B------:R-:W-:Y:S02]  /*5480*/  USHF.L.U32 UR27, UR20, 0x6, URZ ;  /* 0x00000006141b7899 */ /* 0x000fe400080006ff */
[----:B---3--:R-:W-:Y:S07]  /*5490*/  UIMAD.WIDE.U32 UR6, UR14, UR8, URZ ;  /* 0x000000080e0672a5 */ /* 0x008fee000f8e00ff */
[----:B------:R-:W-:Y:S01]  /*54a0*/  @!UP2 UMOV UR4, UR7 ;  /* 0x000000070004ac82 */ /* 0x000fe20008000000 */
[----:B--2---:R-:W-:Y:S02]  /*54b0*/  @!UP2 UISETP.NE.AND UP0, UPT, UR5, 0x1, UPT ;  /* 0x000000010500a88c */ /* 0x004fe4000bf05270 */
[----:B------:R-:W-:Y:S02]  /*54c0*/  @!UP2 USHF.R.U32.HI UR4, URZ, UR9, UR4 ;  /* 0x00000009ff04a299 */ /* 0x000fe40008011604 */
[----:B------:R-:W-:Y:S02]  /*54d0*/  UIMAD.WIDE.U32 UR6, UR13, UR11, URZ ;  /* 0x0000000b0d0672a5 */ /* 0x000fe4000f8e00ff */
[----:B------:R-:W-:Y:S02]  /*54e0*/  @!UP2 USEL UR8, UR14, UR4, !UP0 ;  /* 0x000000040e08a287 */ /* 0x000fe4000c000000 */
[----:B------:R-:W-:Y:S03]  /*54f0*/  @!UP2 UISETP.NE.AND UP0, UPT, UR10, 0x1, UPT ;  /* 0x000000010a00a88c */ /* 0x000fe6000bf05270 */
[----:B------:R-:W-:Y:S02]  /*5500*/  @!UP2 UMOV UR6, UR7 ;  /* 0x000000070006ac82 */ /* 0x000fe40008000000 */
[----:B------:R-:W2:Y:S02]  /*5510*/  @!UP2 LDCU UR4, c[0x0][0xb20] ;  /* 0x00016400ff04a7ac */ /* 0x000ea40008000800 */
[----:B--2---:R-:W-:Y:S04]  /*5520*/  @!UP2 USHF.R.U32.HI UR6, URZ, UR4, UR6 ;  /* 0x00000004ff06a299 */ /* 0x004fe80008011606 */
[----:B------:R-:W-:Y:S04]  /*5530*/  @!UP2 USEL UR6, UR13, UR6, !UP0 ;  /* 0x000000060d06a287 */ /* 0x000fe8000c000000 */
[----:B------:R-:W-:Y:S02]  /*5540*/  @!UP2 UIADD3 UR4, UPT, UPT, -UR8, UR6, URZ ;  /* 0x000000060804a290 */ /* 0x000fe4000fffe1ff */
[----:B------:R-:W-:Y:S02]  /*5550*/  @!UP2 UIADD3 UR6, UPT, UPT, UR8, -UR6, URZ ;  /* 0x800000060806a290 */ /* 0x000fe4000fffe0ff */
[----:B------:R-:W-:Y:S02]  /*5560*/  @!UP2 UIMAD UR14, UR4, UR5, UR14 ;  /* 0x00000005040ea2a4 */ /* 0x000fe4000f8e020e */
[----:B------:R-:W-:Y:S01]  /*5570*/  @!UP2 UIMAD UR13, UR6, UR10, UR13 ;  /* 0x0000000a060da2a4 */ /* 0x000fe2000f8e020d */
[----:B------:R-:W-:Y:S11]  /*5580*/  BRA.U UP3, `(.L_x_96) ;  /* 0x0000000103107547 */ /* 0x000ff6000b800000 */
[----:B-1----:R-:W-:Y:S04]  /*5590*/  MOV R0, UR40 ;  /* 0x0000002800007c02 */ /* 0x002fe80008000f00 */
[----:B------:R-:W-:Y:S04]  /*55a0*/  SHF.L.U32 R9, R0, 0x1f, RZ ;  /* 0x0000001f00097819 */ /* 0x000fe800000006ff */
[----:B------:R-:W1:Y:S02]  /*55b0*/  SYNCS.PHASECHK.TRANS64.TRYWAIT P2, [UR29+0xb8], R9 ;  /* 0x0000b809ff0075a7 */ /* 0x000e64000804111d */
[----:B-1----:R-:W-:Y:S05]  /*55c0*/  @!P2 BRA `(.L_x_97) ;  /* 0x0000003400c4a947 */ /* 0x002fea0003800000 */
.L_x_96:
[----:B------:R-:W-:Y:S05]  /*55d0*/  @!P1 BRA `(.L_x_98) ;  /* 0x0000000000309947 */ /* 0x000fea0003800000 */
[----:B----4-:R-:W-:Y:S01]  /*55e0*/  ISETP.NE.U32.AND P1, PT, R2, RZ, PT ;  /* 0x000000ff0200720c */ /* 0x010fe20003f25070 */
[----:B------:R-:W2:Y:S01]  /*55f0*/  LDCU.64 UR4, c[0x0][0x358] ;  /* 0x00006b00ff0477ac */ /* 0x000ea20008000a00 */
[----:B------:R-:W-:Y:S02]  /*5600*/  IMAD.MOV.U32 R27, RZ, RZ, 0x1 ;  /* 0x00000001ff1b7424 */ /* 0x000fe400078e00ff */
[----:B------:R-:W-:Y:S11]  /*5610*/  ISETP.NE.AND.EX P1, PT, R3, RZ, PT, P1 ;  /* 0x000000ff0300720c */ /* 0x000ff60003f25310 */
[----:B------:R-:W-:Y:S02]  /*5620*/  @!UPT UIADD3 URZ, UPT, UPT, URZ, URZ, URZ ;  /* 0x000000fffffff290 */ /* 0x000fe4000fffe0ff */
[----:B-1----:R-:W1:Y:S01]  /*5630*/  @P1 LDC.64 R8, c[0x0][0x888] ;  /* 0x00022200ff081b82 */ /* 0x002e620000000a00 */
[----:B------:R-:W-:Y:S04]  /*5640*/  @P1 IMAD R0, R4, UR36, RZ ;  /* 0x0000002404001c24 */ /* 0x000fe8000f8e02ff */
[----:B-1----:R-:W-:Y:S04]  /*5650*/  @P1 IMAD.WIDE R8, R0, 0x4, R8 ;  /* 0x0000000400081825 */ /* 0x002fe800078e0208 */
[----:B------:R-:W-:Y:S01]  /*5660*/  HFMA2 R0, -RZ, RZ, 0, 5.9604644775390625e-08 ;  /* 0x00000001ff007431 */ /* 0x000fe200000001ff */
[----:B--2--5:R2:W5:Y:S04]  /*5670*/  @P1 LDG.E R26, desc[UR4][R8.64] ;  /* 0x00000004081a1981 */ /* 0x024568000c1e1900 */
[----:B------:R-:W-:Y:S01]  /*5680*/  @!P1 PRMT R27, R0, 0x7610, R27 ;  /* 0x00007610001b9816 */ /* 0x000fe2000000001b */
[----:B--2---:R-:W3:Y:S06]  /*5690*/  @!P1 LDC R26, c[0x0][0x880] ;  /* 0x00022000ff1a9b82 */ /* 0x004eec0000000800 */
.L_x_98:
[----:B---3-5:R-:W-:Y:S01]  /*56a0*/  @!P0 FSETP.EQ.AND P1, PT, R26, RZ, PT ;  /* 0x000000ff1a00820b */ /* 0x028fe20003f22000 */
[----:B------:R-:W-:Y:S01]  /*56b0*/  @!UPT UIADD3 URZ, UPT, UPT, URZ, URZ, URZ ;  /* 0x000000fffffff290 */ /* 0x000fe2000fffe0ff */
[----:B------:R-:W-:Y:S11]  /*56c0*/  @!P0 BRA `(.L_x_99) ;  /* 0x0000000000188947 */ /* 0x000ff60003800000 */
[----:B------:R-:W-:Y:S02]  /*56d0*/  LOP3.LUT P0, RZ, R27, 0xff, RZ, 0xc0, !PT ;  /* 0x000000ff1bff7812 */ /* 0x000fe4000780c0ff */
[----:B----4-:R-:W-:Y:S04]  /*56e0*/  ISETP.NE.U32.AND P1, PT, R2, RZ, PT ;  /* 0x000000ff0200720c */ /* 0x010fe80003f25070 */
[----:B------:R-:W-:Y:S04]  /*56f0*/  ISETP.NE.AND.EX P1, PT, R3, RZ, PT, P1 ;  /* 0x000000ff0300720c */ /* 0x000fe80003f25310 */
[----:B------:R-:W-:Y:S03]  /*5700*/  PLOP3.LUT P1, PT, P1, PT, PT, 0x8, 0x80 ;  /* 0x000000000080781c */ /* 0x000fe60000f2e170 */
[----:B------:R-:W-:Y:S11]  /*5710*/  @P0 FSETP.EQ.AND P1, PT, R26, RZ, PT ;  /* 0x000000ff1a00020b */ /* 0x000ff60003f22000 */
[----:B------:R-:W-:Y:S02]  /*5720*/  @!UPT UIADD3 URZ, UPT, UPT, URZ, URZ, URZ ;  /* 0x000000fffffff290 */ /* 0x000fe4000fffe0ff */
.L_x_99:
[----:B------:R-:W-:Y:S01]  /*5730*/  ULEA UR4, UR12, UR29, 0x3 ;  /* 0x0000001d0c047291 */ /* 0x000fe2000f8e18ff */
[----:B-1----:R-:W-:Y:S02]  /*5740*/  SHF.L.U32 R9, R15, 0x1f, RZ ;  /* 0x0000001f0f097819 */ /* 0x002fe400000006ff */
[----:B------:R-:W-:Y:S04]  /*5750*/  ELECT P0, URZ, PT ;  /* 0x0000000000ff782f */ /* 0x000fe80003800000 */
[----:B------:R-:W-:Y:S02]  /*5760*/  PLOP3.LUT P1, PT, P1, P0, PT, 0xf2, 0x2f ;  /* 0x00000000002f781c */ /* 0x000fe40000f21e72 */
[----:B------:R-:W1:Y:S11]  /*5770*/  SYNCS.PHASECHK.TRANS64.TRYWAIT P2, [UR4+0x98], R9 ;  /* 0x00009809ff0075a7 */ /* 0x000e760008041104 */
[----:B------:R-:W-:Y:S05]  /*5780*/  @!P1 IADD3 R8, P0, PT, R16, 0x580, RZ ;  /* 0x0000058010089810 */ /* 0x000fea0007f1e0ff */
[----:B------:R-:W-:Y:S01]  /*5790*/  @!P1 IMAD.X R6, RZ, RZ, R17, P0 ;  /* 0x000000ffff069224 */ /* 0x000fe200000e0611 */
[----:B-1----:R-:W-:Y:S07]  /*57a0*/  @!P2 BRA `(.L_x_100) ;  /* 0x000000340064a947 */ /* 0x002fee0003800000 */
.L_x_182:
[----:B------:R-:W-:Y:S01]  /*57b0*/  @!P1 R2UR UR6, R6 ;  /* 0x00000000060692ca */ /* 0x000fe200000e0000 */
[----:B------:R-:W-:Y:S01]  /*57c0*/  UIADD3 UR5, UPT, UPT, UR12, 0x1, URZ ;  /* 0x000000010c057890 */ /* 0x000fe2000fffe0ff */
[----:B------:R-:W-:Y:S01]  /*57d0*/  @!P1 R2UR UR7, R8 ;  /* 0x00000000080792ca */ /* 0x000fe200000e0000 */
[----:B------:R-:W-:Y:S01]  /*57e0*/  UIADD3 UR25, UPT, UPT, UR4, 0x80, URZ ;  /* 0x0000008004197890 */ /* 0x000fe2000fffe0ff */
[----:B-1----:R-:W-:Y:S01]  /*57f0*/  @!P1 IMAD.MOV.U32 R0, RZ, RZ, 0x2000 ;  /* 0x00002000ff009424 */ /* 0x002fe200078e00ff */
[----:B------:R-:W-:Y:S01]  /*5800*/  UISETP.NE.AND UP0, UPT, UR5, 0x3, UPT ;  /* 0x000000030500788c */ /* 0x000fe2000bf05270 */
[----:B------:R-:W-:Y:S01]  /*5810*/  VIADD R14, R14, 0x1 ;  /* 0x000000010e0e7836 */ /* 0x000fe20000000000 */
[----:B------:R-:W-:Y:S01]  /*5820*/  UMOV UR18, 0x0 ;  /* 0x0000000000127882 */ /* 0x000fe20000000000 */
[----:B------:R-:W-:Y:S01]  /*5830*/  UMOV UR19, 0x10000000 ;  /* 0x1000000000137882 */ /* 0x000fe20000000000 */
[----:B------:R-:W-:Y:S02]  /*5840*/  USEL UR21, UR5, URZ, UP0 ;  /* 0x000000ff05157287 */ /* 0x000fe40008000000 */
[----:B------:R-:W-:Y:S02]  /*5850*/  USEL UR9, URZ, 0x1, UP0 ;  /* 0x00000001ff097887 */ /* 0x000fe40008000000 */
[----:B------:R-:W-:Y:S01]  /*5860*/  VOTEU.ALL UP0, P1 ;  /* 0x0000000000ff7886 */ /* 0x000fe20000800000 */
[----:B------:R-:W-:Y:S01]  /*5870*/  IMAD.U32 R9, RZ, RZ, UR6 ;  /* 0x00000006ff097e24 */ /* 0x000fe2000f8e00ff */
[----:B------:R-:W-:Y:S01]  /*5880*/  UMOV UR28, UR36 ;  /* 0x00000024001c7c82 */ /* 0x000fe20008000000 */
[----:B------:R-:W-:Y:S01]  /*5890*/  IMAD.U32 R8, RZ, RZ, UR7 ;  /* 0x00000007ff087e24 */ /* 0x000fe2000f8e00ff */
[----:B------:R-:W-:Y:S01]  /*58a0*/  LOP3.LUT R15, R15, UR9, RZ, 0x3c, !PT ;  /* 0x000000090f0f7c12 */ /* 0x000fe2000f8e3cff */
[----:B------:R-:W-:Y:S01]  /*58b0*/  @!UP0 ULEA UR5, UR12, UR29, 0xd ;  /* 0x0000001d0c058291 */ /* 0x000fe2000f8e68ff */
[----:B------:R-:W-:Y:S01]  /*58c0*/  @!P1 R2UR UR7, R9 ;  /* 0x00000000090792ca */ /* 0x000fe200000e0000 */
[----:B------:R-:W-:Y:S01]  /*58d0*/  @!UP0 UIADD3 UR10, UPT, UPT, UR26, 0x20, URZ ;  /* 0x000000201a0a8890 */ /* 0x000fe2000fffe0ff */
[----:B------:R-:W-:Y:S01]  /*58e0*/  @!P1 R2UR UR6, R8 ;  /* 0x00000000080692ca */ /* 0x000fe200000e0000 */
[----:B------:R-:W-:Y:S01]  /*58f0*/  @!UP0 UIADD3 UR24, UPT, UPT, UR5, 0x200, URZ ;  /* 0x0000020005188890 */ /* 0x000fe2000fffe0ff */
[----:B------:R-:W-:Y:S01]  /*5900*/  SHF.L.U32 R6, R15, 0x1f, RZ ;  /* 0x0000001f0f067819 */ /* 0x000fe200000006ff */
[----:B------:R-:W-:Y:S01]  /*5910*/  @!UP0 UIADD3 UR8, UPT, UPT, UR5, 0x1200, URZ ;  /* 0x0000120005088890 */ /* 0x000fe2000fffe0ff */
[----:B------:R-:W-:Y:S01]  /*5920*/  VOTEU.ALL UP0, P1 ;  /* 0x0000000000ff7886 */ /* 0x000fe20000800000 */
[----:B------:R-:W-:Y:S01]  /*5930*/  UMOV UR11, UR27 ;  /* 0x0000001b000b7c82 */ /* 0x000fe20008000000 */
[----:B------:R-:W-:Y:S01]  /*5940*/  UMOV UR12, UR36 ;  /* 0x00000024000c7c82 */ /* 0x000fe20008000000 */
[----:B------:R-:W-:Y:S01]  /*5950*/  UMOV UR9, UR25 ;  /* 0x0000001900097c82 */ /* 0x000fe20008000000 */
[----:B------:R-:W-:Y:S02]  /*5960*/  UPRMT UR16, UR53, 0x654, UR25 ;  /* 0x0000065435107896 */ /* 0x000fe40008000019 */
[----:B------:R-:W-:Y:S03]  /*5970*/  ULEA UR5, UR21, UR29, 0x3 ;  /* 0x0000001d15057291 */ /* 0x000fe6000f8e18ff */
[----:B------:R1:W-:Y:S01]  /*5980*/  @!UP0 UTMALDG.3D [UR24], [UR6], desc[UR18] ;  /* 0x00001218060085b4 */ /* 0x0003e20008011000 */
[----:B------:R-:W-:Y:S05]  /*5990*/  VOTEU.ALL UP0, P1 ;  /* 0x0000000000ff7886 */ /* 0x000fea0000800000 */
[----:B------:R1:W-:Y:S01]  /*59a0*/  @!UP0 UTMALDG.3D [UR8], [UR6], desc[UR18] ;  /* 0x00001208060085b4 */ /* 0x0003e20008011000 */
[----:B------:R1:W-:Y:S01]  /*59b0*/  @!P1 SYNCS.ARRIVE.TRANS64.RED.A0TR RZ, [UR4+0x80], R0 ;  /* 0x00008000ffff99a7 */ /* 0x0003e20008300404 */
[----:B------:R-:W-:Y:S01]  /*59c0*/  SYNCS.ARRIVE.TRANS64.RED.A1T0 RZ, [UR16], RZ ;  /* 0x000000ffffff79a7 */ /* 0x000fe20008100410 */
[----:B------:R-:W2:Y:S02]  /*59d0*/  SYNCS.PHASECHK.TRANS64.TRYWAIT P0, [UR5+0x98], R6 ;  /* 0x00009806ff0075a7 */ /* 0x000ea40008001105 */
[----:B-12---:R-:W-:Y:S05]  /*59e0*/  @!P0 BRA `(.L_x_101) ;  /* 0x0000003000ec8947 */ /* 0x006fea0003800000 */
.L_x_184:
[----:B------:R-:W-:Y:S01]  /*59f0*/  UIADD3 UR17, UPT, UPT, UR5, 0x80, URZ ;  /* 0x0000008005117890 */ /* 0x000fe2000fffe0ff */
[----:B-1----:R-:W-:Y:S01]  /*5a00*/  @!P1 IADD3 R6, P0, PT, R16, 0x580, RZ ;  /* 0x0000058010069810 */ /* 0x002fe20007f1e0ff */
[----:B------:R-:W-:Y:S01]  /*5a10*/  UPLOP3.LUT UP3, UPT, UPT, UPT, UPT, 0x80, 0x8 ;  /* 0x000000000008789c */ /* 0x000fe20003f6f070 */
[----:B------:R-:W-:Y:S01]  /*5a20*/  R2UR UR43, R69 ;  /* 0x00000000452b72ca */ /* 0x000fe200000e0000 */
[----:B------:R-:W-:Y:S01]  /*5a30*/  UMOV UR24, 0x0 ;  /* 0x0000000000187882 */ /* 0x000fe20000000000 */
[----:B------:R-:W-:Y:S01]  /*5a40*/  @!P1 R2UR UR6, R6 ;  /* 0x00000000060692ca */ /* 0x000fe200000e0000 */
[----:B------:R-:W-:Y:S01]  /*5a50*/  @!P1 IMAD.X R0, RZ, RZ, R17, P0 ;  /* 0x000000ffff009224 */ /* 0x000fe200000e0611 */
[----:B------:R-:W-:Y:S01]  /*5a60*/  UMOV UR25, 0x10000000 ;  /* 0x1000000000197882 */ /* 0x000fe20000000000 */
[----:B------:R-:W-:Y:S01]  /*5a70*/  UMOV UR19, UR27 ;  /* 0x0000001b00137c82 */ /* 0x000fe20008000000 */
[----:B------:R-:W-:Y:S01]  /*5a80*/  UMOV UR20, UR36 ;  /* 0x0000002400147c82 */ /* 0x000fe20008000000 */
[----:B------:R-:W-:Y:S01]  /*5a90*/  UMOV UR11, UR27 ;  /* 0x0000001b000b7c82 */ /* 0x000fe20008000000 */
[----:B------:R-:W-:Y:S01]  /*5aa0*/  @!P1 R2UR UR4, R0 ;  /* 0x00000000000492ca */ /* 0x000fe200000e0000 */
[----:B------:R-:W-:Y:S01]  /*5ab0*/  UMOV UR12, UR36 ;  /* 0x00000024000c7c82 */ /* 0x000fe20008000000 */
[----:B------:R-:W-:Y:S01]  /*5ac0*/  UMOV UR9, UR17 ;  /* 0x0000001100097c82 */ /* 0x000fe20008000000 */
[----:B------:R-:W-:Y:S01]  /*5ad0*/  VOTEU.ALL UP0, P1 ;  /* 0x0000000000ff7886 */ /* 0x000fe20000800000 */
[----:B------:R-:W-:Y:S01]  /*5ae0*/  R2UR UR28, R70 ;  /* 0x00000000461c72ca */ /* 0x000fe200000e0000 */
[----:B------:R-:W-:Y:S01]  /*5af0*/  UMOV UR36, UR30 ;  /* 0x0000001e00247c82 */ /* 0x000fe20008000000 */
[----:B------:R-:W-:Y:S01]  /*5b00*/  ISETP.NE.AND P0, PT, R14, 0x2, PT ;  /* 0x000000020e00780c */ /* 0x000fe20003f05270 */
[----:B------:R-:W-:Y:S01]  /*5b10*/  IMAD.U32 R8, RZ, RZ, UR6 ;  /* 0x00000006ff087e24 */ /* 0x000fe2000f8e00ff */
[----:B------:R-:W-:Y:S02]  /*5b20*/  @!UP0 UIADD3 UR18, UPT, UPT, UR26, 0x10, URZ ;  /* 0x000000101a128890 */ /* 0x000fe4000fffe0ff */
[----:B------:R-:W-:Y:S01]  /*5b30*/  @!UP0 UIADD3 UR10, UPT, UPT, UR26, 0x30, URZ ;  /* 0x000000301a0a8890 */ /* 0x000fe2000fffe0ff */
[----:B------:R-:W-:Y:S01]  /*5b40*/  SEL R0, RZ, 0x1, P0 ;  /* 0x00000001ff007807 */ /* 0x000fe20000000000 */
[----:B------:R-:W-:Y:S01]  /*5b50*/  UIADD3 UR26, UPT, UPT, UR13, UR43, URZ ;  /* 0x0000002b0d1a7290 */ /* 0x000fe2000fffe0ff */
[----:B------:R-:W-:Y:S01]  /*5b60*/  IMAD.U32 R9, RZ, RZ, UR4 ;  /* 0x00000004ff097e24 */ /* 0x000fe2000f8e00ff */
[----:B------:R-:W-:Y:S01]  /*5b70*/  @!P1 R2UR UR6, R8 ;  /* 0x00000000080692ca */ /* 0x000fe200000e0000 */
[----:B------:R-:W-:Y:S01]  /*5b80*/  @!UP0 ULEA UR4, UR21, UR29, 0xd ;  /* 0x0000001d15048291 */ /* 0x000fe2000f8e68ff */
[----:B------:R-:W-:Y:S02]  /*5b90*/  LOP3.LUT R13, R13, R0, RZ, 0x3c, !PT ;  /* 0x000000000d0d7212 */ /* 0x000fe400078e3cff */
[----:B------:R-:W-:Y:S01]  /*5ba0*/  @!P1 R2UR UR7, R9 ;  /* 0x00000000090792ca */ /* 0x000fe200000e0000 */
[----:B------:R-:W-:Y:S01]  /*5bb0*/  @!UP0 UIADD3 UR16, UPT, UPT, UR4, 0x200, URZ ;  /* 0x0000020004108890 */ /* 0x000fe2000fffe0ff */
[----:B------:R-:W-:Y:S01]  /*5bc0*/  SEL R14, R14, RZ, P0 ;  /* 0x000000ff0e0e7207 */ /* 0x000fe20000000000 */
[----:B------:R-:W-:Y:S01]  /*5bd0*/  @!UP0 UIADD3 UR8, UPT, UPT, UR4, 0x1200, URZ ;  /* 0x0000120004088890 */ /* 0x000fe2000fffe0ff */
[----:B------:R-:W-:Y:S01]  /*5be0*/  VOTEU.ALL UP0, P1 ;  /* 0x0000000000ff7886 */ /* 0x000fe20000800000 */
[----:B------:R-:W-:Y:S08]  /*5bf0*/  UPRMT UR4, UR53, 0x654, UR17 ;  /* 0x0000065435047896 */ /* 0x000ff00008000011 */
[----:B------:R1:W-:Y:S01]  /*5c00*/  @!UP0 UTMALDG.3D [UR16], [UR6], desc[UR24] ;  /* 0x00001810060085b4 */ /* 0x0003e20008011000 */
[----:B------:R-:W-:Y:S05]  /*5c10*/  VOTEU.ALL UP0, P1 ;  /* 0x0000000000ff7886 */ /* 0x000fea0000800000 */
[----:B------:R2:W-:Y:S01]  /*5c20*/  @!UP0 UTMALDG.3D [UR8], [UR6], desc[UR24] ;  /* 0x00001808060085b4 */ /* 0x0005e20008011000 */
[----:B------:R3:W-:Y:S01]  /*5c30*/  @!P1 SYNCS.ARRIVE.TRANS64.RED.A0TR RZ, [UR5+0x80], R7 ;  /* 0x00008007ffff99a7 */ /* 0x0007e20008300405 */
[----:B------:R-:W-:Y:S01]  /*5c40*/  SYNCS.ARRIVE.TRANS64.RED.A1T0 RZ, [UR4], RZ ;  /* 0x000000ffffff79a7 */ /* 0x000fe20008100404 */
[----:B------:R-:W-:Y:S04]  /*5c50*/  UIADD3 UR4, UPT, UPT, UR21, 0x1, URZ ;  /* 0x0000000115047890 */ /* 0x000fe8000fffe0ff */
[----:B------:R-:W-:Y:S04]  /*5c60*/  UISETP.NE.AND UP0, UPT, UR4, 0x3, UPT ;  /* 0x000000030400788c */ /* 0x000fe8000bf05270 */
[----:B------:R-:W-:Y:S02]  /*5c70*/  USEL UR5, URZ, 0x1, UP0 ;  /* 0x00000001ff057887 */ /* 0x000fe40008000000 */
[----:B-1----:R-:W-:Y:S04]  /*5c80*/  UIADD3 UR20, UPT, UPT, UR14, UR28, URZ ;  /* 0x0000001c0e147290 */ /* 0x002fe8000fffe0ff */
[----:B------:R-:W-:Y:S01]  /*5c90*/  LOP3.LUT R15, R15, UR5, RZ, 0x3c, !PT ;  /* 0x000000050f0f7c12 */ /* 0x000fe2000f8e3cff */
[----:B--2---:R-:W-:Y:S01]  /*5ca0*/  USEL UR12, UR4, URZ, UP0 ;  /* 0x000000ff040c7287 */ /* 0x004fe20008000000 */
[----:B------:R-:W-:Y:S11]  /*5cb0*/  BRA.U UP1, `(.L_x_102) ;  /* 0xfffffff101b47547 */ /* 0x000ff6000b83ffff */
[----:B------:R-:W-:Y:S01]  /*5cc0*/  UIADD3 UR29, UPT, UPT, UR29, 0x98, URZ ;  /* 0x000000981d1d7890 */ /* 0x000fe2000fffe0ff */
[----:B----4-:R-:W-:-:S03]  /*5cd0*/  SHF.L.U32 R3, R15, 0x1f, RZ ;  /* 0x0000001f0f037819 */ /* 0x010fc600000006ff */
[----:B------:R-:W-:-:S09]  /*5ce0*/  ULEA UR4, UR12, UR29, 0x3 ;  /* 0x0000001d0c047291 */ /* 0x000fd2000f8e18ff */
[----:B------:R-:W1:Y:S02]  /*5cf0*/  SYNCS.PHASECHK.TRANS64.TRYWAIT P0, [UR4], R3 ;  /* 0x00000003ff0075a7 */ /* 0x000e640008001104 */
[----:B-1----:R-:W-:Y:S05]  /*5d00*/  @!P0 BRA `(.L_x_103) ;  /* 0x00000030003c8947 */ /* 0x002fea0003800000 */
.L_x_186:
        /* <DEDUP_REMOVED lines=9> */
.L_x_188:
        /* <DEDUP_REMOVED lines=8> */
.L_x_105:
[----:B-1----:R1:W2:Y:S02]  /*5e20*/  SYNCS.PHASECHK.TRANS64.TRYWAIT P0, [R0+URZ], R3 ;  /* 0x00000003000075a7 */ /* 0x0022a400080011ff */
[----:B--2---:R-:W-:Y:S05]  /*5e30*/  @!P0 NANOSLEEP.SYNCS 0x989680 ;  /* 0x009896800000895d */ /* 0x004fea0003900000 */
[----:B------:R-:W2:Y:S02]  /*5e40*/  @!P0 SYNCS.PHASECHK.TRANS64 P0, [R0+URZ], R3 ;  /* 0x00000003000085a7 */ /* 0x000ea400080010ff */
[----:B--2---:R-:W-:Y:S05]  /*5e50*/  @P0 EXIT ;  /* 0x000000000000094d */ /* 0x004fea0003800000 */
[----:B------:R-:W-:Y:S05]  /*5e60*/  BRA `(.L_x_105) ;  /* 0xfffffffc00ec7947 */ /* 0x000fea000383ffff */
.L_x_93:
[----:B------:R-:W-:-:S06]  /*5e70*/  UISETP.GE.AND UP0, UPT, UR22, 0x4, UPT ;  /* 0x000000041600788c */ /* 0x000fcc000bf06270 */
[----:B------:R-:W-:-:S13]  /*5e80*/  PLOP3.LUT P0, PT, PT, PT, UP0, 0x80, 0x8 ;  /* 0x000000000008781c */ /* 0x000fda0003f0f008 */
[----:B------:R-:W-:Y:S05]  /*5e90*/  @!P0 EXIT ;  /* 0x000000000000894d */ /* 0x000fea0003800000 */
[----:B------:R-:W-:Y:S01]  /*5ea0*/  BAR.SYNC.DEFER_BLOCKING 0x6, 0xa0 ;  /* 0x0182800000007b1d */ /* 0x000fe20000010000 */
[C---:B------:R-:W-:Y:S01]  /*5eb0*/  IMAD.SHL.U32 R5, R73.reuse, 0x10, RZ ;  /* 0x0000001049057824 */ /* 0x040fe200078e00ff */
[C---:B------:R-:W-:Y:S01]  /*5ec0*/  LOP3.LUT R79, R73.reuse, 0x60, RZ, 0xc0, !PT ;  /* 0x00000060494f7812 */ /* 0x040fe200078ec0ff */
[C---:B------:R-:W-:Y:S01]  /*5ed0*/  IMAD.SHL.U32 R6, R68.reuse, 0x200000, RZ ;  /* 0x0020000044067824 */ /* 0x040fe200078e00ff */
[C---:B------:R-:W-:Y:S01]  /*5ee0*/  LOP3.LUT R74, R73.reuse, 0x2, RZ, 0xc0, !PT ;  /* 0x00000002494a7812 */ /* 0x040fe200078ec0ff */
[----:B------:R-:W-:Y:S01]  /*5ef0*/  IMAD.SHL.U32 R7, R68, 0x200, RZ ;  /* 0x0000020044077824 */ /* 0x000fe200078e00ff */
[----:B------:R-:W-:Y:S02]  /*5f00*/  UMOV UR49, 0x400 ;  /* 0x0000040000317882 */ /* 0x000fe40000000000 */
[----:B------:R-:W1:Y:S01]  /*5f10*/  LDC.64 R64, c[0x0][0x888] ;  /* 0x00022200ff407b82 */ /* 0x000e620000000a00 */
[----:B------:R-:W-:Y:S01]  /*5f20*/  ULEA UR49, UR53, UR49, 0x18 ;  /* 0x0000003135317291 */ /* 0x000fe2000f8ec0ff */
[----:B------:R-:W-:Y:S01]  /*5f30*/  IMAD.SHL.U32 R4, R73, 0x2, RZ ;  /* 0x0000000249047824 */ /* 0x000fe200078e00ff */
[----:B------:R-:W-:Y:S01]  /*5f40*/  LOP3.LUT R78, R5, 0x590, RZ, 0xc0, !PT ;  /* 0x00000590054e7812 */ /* 0x000fe200078ec0ff */
[----:B------:R-:W-:Y:S01]  /*5f50*/  IMAD.U32 R23, R73, 0x10000, RZ ;  /* 0x0001000049177824 */ /* 0x000fe200078e00ff */
[----:B------:R-:W-:Y:S01]  /*5f60*/  LOP3.LUT R5, R5, 0x60, RZ, 0xc0, !PT ;  /* 0x0000006005057812 */ /* 0x000fe200078ec0ff */
[----:B------:R-:W-:Y:S01]  /*5f70*/  UIADD3 UR4, UPT, UPT, UR49, 0x200, URZ ;  /* 0x0000020031047890 */ /* 0x000fe2000fffe0ff */
[----:B------:R-:W-:Y:S01]  /*5f80*/  LOP3.LUT R6, R6, 0x200000, RZ, 0xc0, !PT ;  /* 0x0020000006067812 */ /* 0x000fe200078ec0ff */
[----:B------:R-:W2:Y:S01]  /*5f90*/  LDC.64 R66, c[0x0][0x890] ;  /* 0x00022400ff427b82 */ /* 0x000ea20000000a00 */
[----:B------:R-:W-:Y:S01]  /*5fa0*/  LOP3.LUT R73, R73, 0x4, RZ, 0xc0, !PT ;  /* 0x0000000449497812 */ /* 0x000fe200078ec0ff */
[----:B------:R-:W-:Y:S01]  /*5fb0*/  HFMA2 R76, -RZ, RZ, 0, 0 ;  /* 0x00000000ff4c7431 */ /* 0x000fe200000001ff */
[----:B------:R-:W-:Y:S01]  /*5fc0*/  LOP3.LUT R78, R78, 0x200, R7, 0xf8, !PT ;  /* 0x000002004e4e7812 */ /* 0x000fe200078ef807 */
[----:B------:R-:W-:Y:S01]  /*5fd0*/  IMAD.MOV.U32 R22, RZ, RZ, RZ ;  /* 0x000000ffff167224 */ /* 0x000fe200078e00ff */
[----:B------:R-:W-:Y:S01]  /*5fe0*/  LOP3.LUT R5, R5, 0xc, R4, 0xf8, !PT ;  /* 0x0000000c05057812 */ /* 0x000fe200078ef804 */
[----:B------:R-:W-:Y:S01]  /*5ff0*/  IMAD.MOV.U32 R72, RZ, RZ, RZ ;  /* 0x000000ffff487224 */ /* 0x000fe200078e00ff */
[----:B------:R-:W-:Y:S01]  /*6000*/  LOP3.LUT R23, R6, 0x400000, R23, 0xf8, !PT ;  /* 0x0040000006177812 */ /* 0x000fe200078ef817 */
[----:B------:R-:W3:Y:S01]  /*6010*/  LDC.64 R62, c[0x0][0x8b0] ;  /* 0x00022c00ff3e7b82 */ /* 0x000ee20000000a00 */
[----:B------:R-:W4:Y:S01]  /*6020*/  LDS R0, [UR49+0x170] ;  /* 0x00017031ff007984 */ /* 0x000f220008000800 */
[----:B------:R-:W-:Y:S01]  /*6030*/  IADD3 R77, PT, PT, -R73, 0x2, RZ ;  /* 0x00000002494d7810 */ /* 0x000fe20007ffe1ff */
[----:B------:R-:W-:Y:S01]  /*6040*/  IMAD.MOV.U32 R75, RZ, RZ, RZ ;  /* 0x000000ffff4b7224 */ /* 0x000fe200078e00ff */
[----:B------:R-:W-:Y:S01]  /*6050*/  LOP3.LUT R78, R78, R5, RZ, 0xfc, !PT ;  /* 0x000000054e4e7212 */ /* 0x000fe200078efcff */
[----:B------:R-:W-:Y:S01]  /*6060*/  IMAD.MOV R74, RZ, RZ, -R74 ;  /* 0x000000ffff4a7224 */ /* 0x000fe200078e0a4a */
[----:B------:R-:W-:Y:S01]  /*6070*/  MOV R80, UR4 ;  /* 0x0000000400507c02 */ /* 0x000fe20008000f00 */
[----:B------:R-:W-:Y:S01]  /*6080*/  IMAD.MOV R73, RZ, RZ, -R73 ;  /* 0x000000ffff497224 */ /* 0x000fe200078e0a49 */
[----:B------:R-:W1:Y:S01]  /*6090*/  LDC.64 R60, c[0x0][0x8a8] ;  /* 0x00022a00ff3c7b82 */ /* 0x000e620000000a00 */
[----:B------:R-:W-:Y:S01]  /*60a0*/  IMAD.SHL.U32 R77, R77, 0x10, RZ ;  /* 0x000000104d4d7824 */ /* 0x000fe200078e00ff */
[----:B------:R-:W-:Y:S01]  /*60b0*/  LEA R78, R78, UR4, 0x2 ;  /* 0x000000044e4e7c11 */ /* 0x000fe2000f8e10ff */
[----:B------:R-:W1:Y:S01]  /*60c0*/  LDCU UR61, c[0x0][0x370] ;  /* 0x00006e00ff3d77ac */ /* 0x000e620008000800 */
[----:B------:R-:W-:Y:S01]  /*60d0*/  UMOV UR52, 0x1 ;  /* 0x0000000100347882 */ /* 0x000fe20000000000 */
[----:B------:R-:W1:Y:S01]  /*60e0*/  LDCU UR43, c[0x0][0xb0c] ;  /* 0x00016180ff2b77ac */ /* 0x000e620008000800 */
[----:B------:R-:W1:Y:S01]  /*60f0*/  LDCU UR39, c[0x0][0xb30] ;  /* 0x00016600ff2777ac */ /* 0x000e620008000800 */
[----:B------:R-:W1:Y:S01]  /*6100*/  LDCU.64 UR54, c[0x0][0x888] ;  /* 0x00011100ff3677ac */ /* 0x000e620008000a00 */
[----:B------:R-:W1:Y:S01]  /*6110*/  LDCU.64 UR40, c[0x0][0xb28] ;  /* 0x00016500ff2877ac */ /* 0x000e620008000a00 */
[----:B------:R-:W1:Y:S01]  /*6120*/  LDCU.128 UR56, c[0x0][0xb10] ;  /* 0x00016200ff3877ac */ /* 0x000e620008000c00 */
[----:B------:R-:W1:Y:S01]  /*6130*/  LDCU UR60, c[0x0][0x374] ;  /* 0x00006e80ff3c77ac */ /* 0x000e620008000800 */
[----:B------:R-:W-:Y:S01]  /*6140*/  UMOV UR48, URZ ;  /* 0x000000ff00307c82 */ /* 0x000fe20008000000 */
[----:B----4-:R-:W-:Y:S01]  /*6150*/  IMAD.IADD R23, R0, 0x1, R23 ;  /* 0x0000000100177824 */ /* 0x010fe200078e0217 */
[----:B------:R-:W-:Y:S01]  /*6160*/  UMOV UR51, URZ ;  /* 0x000000ff00337c82 */ /* 0x000fe20008000000 */
[----:B--2---:R-:W-:-:S05]  /*6170*/  UMOV UR50, URZ ;  /* 0x000000ff00327c82 */ /* 0x004fca0008000000 */
.L_x_136:
[C---:B------:R-:W-:Y:S02]  /*6180*/  LEA R3, R72.reuse, UR49, 0x3 ;  /* 0x0000003148037c11 */ /* 0x040fe4000f8e18ff */
[----:B------:R-:W-:Y:S02]  /*6190*/  SHF.L.U32 R0, R75, 0x1f, RZ ;  /* 0x0000001f4b007819 */ /* 0x000fe400000006ff */
[----:B------:R-:W-:Y:S02]  /*61a0*/  LEA R5, R72, UR49, 0x4 ;  /* 0x0000003148057c11 */ /* 0x000fe4000f8e20ff */
[----:B--2---:R-:W2:Y:S02]  /*61b0*/  SYNCS.PHASECHK.TRANS64.TRYWAIT P0, [R3+URZ+0xc0], R0 ;  /* 0x0000c000030075a7 */ /* 0x004ea400080011ff */
[----:B--23--:R-:W-:Y:S05]  /*61c0*/  @!P0 BRA `(.L_x_106) ;  /* 0x0000002c003c8947 */ /* 0x00cfea0003800000 */
.L_x_189:
        /* <DEDUP_REMOVED lines=8> */
[----:B----4-:R-:W-:Y:S11]  /*6250*/  LOP3.LUT P0, RZ, R6, 0x1, RZ, 0xc0, !PT ;  /* 0x0000000106ff7812 */ /* 0x010ff6000780c0ff */
[----:B------:R-:W-:Y:S02]  /*6260*/  @!UPT UIADD3 URZ, UPT, UPT, URZ, URZ, URZ ;  /* 0x000000fffffff290 */ /* 0x000fe4000fffe0ff */
[----:B-1----:R-:W-:Y:S01]  /*6270*/  VOTEU.ANY UP1, P0 ;  /* 0x0000000000ff7886 */ /* 0x002fe20000020100 */
[----:B------:R-:W-:Y:S01]  /*6280*/  PLOP3.LUT P0, PT, PT, PT, UP1, 0x80, 0x8 ;  /* 0x000000000008781c */ /* 0x000fe20003f0f018 */
[----:B------:R-:W-:Y:S11]  /*6290*/  UP2UR UR63, UPR, URZ, 0x2 ;  /* 0x00000002ff3f7883 */ /* 0x000ff60008000000 */
[----:B------:R-:W-:Y:S01]  /*62a0*/  @!UPT UIADD3 URZ, UPT, UPT, URZ, URZ, URZ ;  /* 0x000000fffffff290 */ /* 0x000fe2000fffe0ff */
[----:B--2---:R-:W-:Y:S02]  /*62b0*/  @P0 SHF.R.U32.HI R0, RZ, 0x10, R5 ;  /* 0x00000010ff000819 */ /* 0x004fe40000011605 */
        /* <DEDUP_REMOVED lines=12> */
[----:B------:R-:W2:Y:S01]  /*6380*/  LDCU UR12, c[0x0][0xb20] ;  /* 0x00016400ff0c77ac */ /* 0x000ea20008000800 */
[----:B------:R-:W-:Y:S02]  /*6390*/  UIMAD.WIDE.U32 UR4, UR60, UR59, URZ ;  /* 0x0000003b3c0472a5 */ /* 0x000fe4000f8e00ff */
[----:B------:R-:W-:Y:S02]  /*63a0*/  UIMAD.WIDE.U32 UR6, UR61, UR56, URZ ;  /* 0x000000383d0672a5 */ /* 0x000fe4000f8e00ff */
[----:B------:R-:W-:Y:S02]  /*63b0*/  UISETP.NE.AND UP0, UPT, UR58, 0x1, UPT ;  /* 0x000000013a00788c */ /* 0x000fe4000bf05270 */
[----:B------:R-:W-:Y:S02]  /*63c0*/  UIMAD.WIDE.U32 UR8, UR37, UR59, URZ ;  /* 0x0000003b250872a5 */ /* 0x000fe4000f8e00ff */
[----:B------:R-:W-:Y:S02]  /*63d0*/  UIMAD.WIDE.U32 UR10, UR38, UR56, URZ ;  /* 0x00000038260a72a5 */ /* 0x000fe4000f8e00ff */
[----:B------:R-:W-:Y:S02]  /*63e0*/  UISETP.NE.AND UP1, UPT, UR43, 0x1, UPT ;  /* 0x000000012b00788c */ /* 0x000fe4000bf25270 */
[----:B------:R-:W-:Y:S01]  /*63f0*/  UISETP.NE.AND UP2, UPT, UR42, 0x1, UPT ;  /* 0x000000012a00788c */ /* 0x000fe2000bf45270 */
[----:B------:R-:W-:Y:S02]  /*6400*/  UMOV UR4, UR5 ;  /* 0x0000000500047c82 */ /* 0x000fe40008000000 */
[----:B--2---:R-:W-:Y:S03]  /*6410*/  USHF.R.U32.HI UR5, URZ, UR12, UR4 ;  /* 0x0000000cff057299 */ /* 0x004fe60008011604 */
[----:B------:R-:W-:Y:S02]  /*6420*/  UMOV UR4, UR7 ;  /* 0x0000000700047c82 */ /* 0x000fe40008000000 */
[----:B------:R-:W-:Y:S02]  /*6430*/  USHF.R.U32.HI UR7, URZ, UR57, UR4 ;  /* 0x00000039ff077299 */ /* 0x000fe40008011604 */
[----:B------:R-:W-:Y:S02]  /*6440*/  USEL UR4, UR60, UR5, !UP0 ;  /* 0x000000053c047287 */ /* 0x000fe4000c000000 */
[----:B------:R-:W-:Y:S01]  /*6450*/  USEL UR7, UR61, UR7, !UP1 ;  /* 0x000000073d077287 */ /* 0x000fe2000c800000 */
[----:B------:R-:W-:Y:S01]  /*6460*/  UMOV UR5, UR9 ;  /* 0x0000000900057c82 */ /* 0x000fe20008000000 */
[----:B------:R-:W-:Y:S02]  /*6470*/  UIMAD.WIDE.U32 UR8, UR4, UR40, URZ ;  /* 0x00000028040872a5 */ /* 0x000fe4000f8e00ff */
[----:B------:R-:W-:Y:S03]  /*6480*/  USHF.R.U32.HI UR6, URZ, UR12, UR5 ;  /* 0x0000000cff067299 */ /* 0x000fe60008011605 */
[----:B------:R-:W-:Y:S01]  /*6490*/  UMOV UR5, UR11 ;  /* 0x0000000b00057c82 */ /* 0x000fe20008000000 */
[----:B------:R-:W-:Y:S02]  /*64a0*/  UIMAD.WIDE.U32 UR10, UR7, UR40, URZ ;  /* 0x00000028070a72a5 */ /* 0x000fe4000f8e00ff */
[----:B------:R-:W-:Y:S02]  /*64b0*/  USHF.R.U32.HI UR12, URZ, UR57, UR5 ;  /* 0x00000039ff0c7299 */ /* 0x000fe40008011605 */
[----:B------:R-:W-:Y:S01]  /*64c0*/  USEL UR6, UR37, UR6, !UP0 ;  /* 0x0000000625067287 */ /* 0x000fe2000c000000 */
[----:B------:R-:W-:Y:S02]  /*64d0*/  UMOV UR5, UR9 ;  /* 0x0000000900057c82 */ /* 0x000fe40008000000 */
[----:B------:R-:W-:Y:S01]  /*64e0*/  UMOV UR10, UR11 ;  /* 0x0000000b000a7c82 */ /* 0x000fe20008000000 */
[----:B------:R-:W-:Y:S02]  /*64f0*/  @UP2 USHF.R.U32.HI UR4, URZ, UR41, UR5 ;  /* 0x00000029ff042299 */ /* 0x000fe40008011605 */
[----:B------:R-:W-:Y:S02]  /*6500*/  @UP2 USHF.R.U32.HI UR7, URZ, UR41, UR10 ;  /* 0x00000029ff072299 */ /* 0x000fe4000801160a */
[----:B------:R-:W-:Y:S02]  /*6510*/  UIMAD UR4, UR42, UR4, URZ ;  /* 0x000000042a0472a4 */ /* 0x000fe4000f8e02ff */
[----:B------:R-:W-:Y:S02]  /*6520*/  UIMAD.WIDE.U32 UR10, UR6, UR40, URZ ;  /* 0x00000028060a72a5 */ /* 0x000fe4000f8e00ff */
[----:B------:R-:W-:Y:S02]  /*6530*/  USEL UR5, UR38, UR12, !UP1 ;  /* 0x0000000c26057287 */ /* 0x000fe4000c800000 */
[----:B------:R-:W-:Y:S02]  /*6540*/  UIMAD UR8, UR42, UR7, URZ ;  /* 0x000000072a0872a4 */ /* 0x000fe4000f8e02ff */
[----:B------:R-:W-:Y:S03]  /*6550*/  UISETP.GE.AND UP0, UPT, UR6, UR4, UPT ;  /* 0x000000040600728c */ /* 0x000fe6000bf06270 */
[----:B------:R-:W-:Y:S01]  /*6560*/  UMOV UR4, UR11 ;  /* 0x0000000b00047c82 */ /* 0x000fe20008000000 */
[----:B------:R-:W-:Y:S02]  /*6570*/  UISETP.GE.OR UP0, UPT, UR5, UR8, UP0 ;  /* 0x000000080500728c */ /* 0x000fe40008706670 */
[----:B------:R-:W-:Y:S02]  /*6580*/  USHF.R.U32.HI UR4, URZ, UR41, UR4 ;  /* 0x00000029ff047299 */ /* 0x000fe40008011604 */
[----:B------:R-:W-:Y:S02]  /*6590*/  UIMAD.WIDE.U32 UR8, UR5, UR40, URZ ;  /* 0x00000028050872a5 */ /* 0x000fe4000f8e00ff */
[----:B------:R-:W-:Y:S02]  /*65a0*/  USEL UR11, UR6, UR4, !UP2 ;  /* 0x00000004060b7287 */ /* 0x000fe4000d000000 */
[----:B------:R-:W-:Y:S02]  /*65b0*/  UIADD3 UR8, UPT, UPT, -UR5, URZ, URZ ;  /* 0x000000ff05087290 */ /* 0x000fe4000fffe1ff */
[----:B------:R-:W-:Y:S01]  /*65c0*/  UIADD3 UR10, UPT, UPT, -UR11, URZ, URZ ;  /* 0x000000ff0b0a7290 */ /* 0x000fe2000fffe1ff */
[----:B------:R-:W-:Y:S01]  /*65d0*/  @!UP0 UMOV UR4, UR9 ;  /* 0x0000000900048c82 */ /* 0x000fe20008000000 */
[----:B------:R-:W-:Y:S02]  /*65e0*/  UIADD3 UR9, UPT, UPT, -UR6, URZ, URZ ;  /* 0x000000ff06097290 */ /* 0x000fe4000fffe1ff */
[----:B------:R-:W-:Y:S02]  /*65f0*/  @!UP0 USHF.R.U32.HI UR4, URZ, UR41, UR4 ;  /* 0x00000029ff048299 */ /* 0x000fe40008011604 */
[----:B------:R-:W-:Y:S02]  /*6600*/  UIMAD UR10, UR42, UR10, UR6 ;  /* 0x0000000a2a0a72a4 */ /* 0x000fe4000f8e0206 */
[----:B------:R-:W-:Y:S04]  /*6610*/  @!UP0 USEL UR4, UR5, UR4, !UP2 ;  /* 0x0000000405048287 */ /* 0x000fe8000d000000 */
[----:B------:R-:W-:Y:S02]  /*6620*/  @!UP0 UIMAD UR10, UR7, UR10, UR4 ;  /* 0x0000000a070a82a4 */ /* 0x000fe4000f8e0204 */
[----:B------:R-:W-:Y:S02]  /*6630*/  @!UP0 UIADD3 UR11, UPT, UPT, UR11, -UR4, URZ ;  /* 0x800000040b0b8290 */ /* 0x000fe4000fffe0ff */
[----:B------:R-:W-:Y:S02]  /*6640*/  UIMAD UR7, UR43, UR8, UR38 ;  /* 0x000000082b0772a4 */ /* 0x000fe4000f8e0226 */
[----:B------:R-:W-:Y:S02]  /*6650*/  @!UP0 UIMAD UR6, UR11, UR42, UR5 ;  /* 0x0000002a0b0682a4 */ /* 0x000fe4000f8e0205 */
[----:B------:R-:W-:Y:S01]  /*6660*/  UIMAD UR4, UR58, UR9, UR37 ;  /* 0x000000093a0472a4 */ /* 0x000fe2000f8e0225 */
[----:B------:R-:W-:Y:S02]  /*6670*/  @!UP0 UMOV UR5, UR10 ;  /* 0x0000000a00058c82 */ /* 0x000fe40008000000 */
[----:B------:R-:W-:Y:S02]  /*6680*/  UIMAD UR38, UR5, UR43, UR7 ;  /* 0x0000002b052672a4 */ /* 0x000fe4000f8e0207 */
[----:B------:R-:W-:Y:S11]  /*6690*/  UIMAD UR37, UR6, UR58, UR4 ;  /* 0x0000003a062572a4 */ /* 0x000ff6000f8e0204 */
[----:B------:R-:W-:Y:S01]  /*66a0*/  @!UPT UIADD3 URZ, UPT, UPT, URZ, URZ, URZ ;  /* 0x000000fffffff290 */ /* 0x000fe2000fffe0ff */
.L_x_107:
[----:B------:R-:W-:Y:S01]  /*66b0*/  UISETP.NE.AND UP0, UPT, UR39, 0x1, UPT ;  /* 0x000000012700788c */ /* 0x000fe2000bf05270 */
[----:B------:R-:W-:Y:S01]  /*66c0*/  R2UR UR11, R80 ;  /* 0x00000000500b72ca */ /* 0x000fe200000e0000 */
[----:B------:R-:W-:Y:S01]  /*66d0*/  USHF.L.U32 UR46, UR20, 0x6, URZ ;  /* 0x00000006142e7899 */ /* 0x000fe200080006ff */
[----:B------:R-:W-:Y:S01]  /*66e0*/  IADD3 R72, PT, PT, R72, 0x1, RZ ;  /* 0x0000000148487810 */ /* 0x000fe20007ffe0ff */
[----:B------:R-:W-:Y:S07]  /*66f0*/  USHF.L.U32 UR45, UR26, 0x6, URZ ;  /* 0x000000061a2d7899 */ /* 0x000fee00080006ff */
[----:B------:R-:W2:Y:S01]  /*6700*/  @!UP0 LDCU.128 UR12, c[0x0][0xb10] ;  /* 0x00016200ff0c87ac */ /* 0x000ea20008000c00 */
[----:B------:R-:W4:Y:S01]  /*6710*/  @!UP0 LDCU UR5, c[0x0][0xb0c] ;  /* 0x00016180ff0587ac */ /* 0x000f220008000800 */
[----:B------:R-:W3:Y:S01]  /*6720*/  @!UP0 LDCU UR10, c[0x0][0xb20] ;  /* 0x00016400ff0a87ac */ /* 0x000ee20008000800 */
[----:B--2---:R-:W-:Y:S02]  /*6730*/  UIMAD.WIDE.U32 UR8, UR38, UR12, URZ ;  /* 0x0000000c260872a5 */ /* 0x004fe4000f8e00ff */
[----:B------:R-:W-:Y:S02]  /*6740*/  UIMAD.WIDE.U32 UR6, UR37, UR15, URZ ;  /* 0x0000000f250672a5 */ /* 0x000fe4000f8e00ff */
[----:B------:R-:W-:Y:S03]  /*6750*/  @!UP0 UISETP.NE.AND UP1, UPT, UR14, 0x1, UPT ;  /* 0x000000010e00888c */ /* 0x000fe6000bf25270 */
[----:B------:R-:W-:Y:S01]  /*6760*/  @!UP0 UMOV UR4, UR9 ;  /* 0x0000000900048c82 */ /* 0x000fe20008000000 */
[----:B----4-:R-:W-:Y:S02]  /*6770*/  @!UP0 UISETP.NE.AND UP2, UPT, UR5, 0x1, UPT ;  /* 0x000000010500888c */ /* 0x010fe4000bf45270 */
[----:B------:R-:W-:Y:S01]  /*6780*/  @!UP0 USHF.R.U32.HI UR4, URZ, UR13, UR4 ;  /* 0x0000000dff048299 */ /* 0x000fe20008011604 */
[----:B------:R-:W-:Y:S02]  /*6790*/  @!UP0 UMOV UR6, UR7 ;  /* 0x0000000700068c82 */ /* 0x000fe40008000000 */
[----:B---3--:R-:W-:Y:S02]  /*67a0*/  @!UP0 USHF.R.U32.HI UR6, URZ, UR10, UR6 ;  /* 0x0000000aff068299 */ /* 0x008fe40008011606 */
[----:B------:R-:W-:Y:S02]  /*67b0*/  @!UP0 USEL UR7, UR38, UR4, !UP2 ;  /* 0x0000000426078287 */ /* 0x000fe4000d000000 */
[----:B------:R-:W-:Y:S04]  /*67c0*/  @!UP0 USEL UR6, UR37, UR6, !UP1 ;  /* 0x0000000625068287 */ /* 0x000fe8000c800000 */
[----:B------:R-:W-:Y:S02]  /*67d0*/  @!UP0 UIADD3 UR4, UPT, UPT, -UR7, UR6, URZ ;  /* 0x0000000607048290 */ /* 0x000fe4000fffe1ff */
[----:B------:R-:W-:Y:S02]  /*67e0*/  @!UP0 UIADD3 UR6, UPT, UPT, UR7, -UR6, URZ ;  /* 0x8000000607068290 */ /* 0x000fe4000fffe0ff */
[----:B------:R-:W-:Y:S02]  /*67f0*/  @!UP0 UIMAD UR38, UR4, UR5, UR38 ;  /* 0x00000005042682a4 */ /* 0x000fe4000f8e0226 */
[----:B------:R-:W-:Y:S02]  /*6800*/  @!UP0 UIMAD UR37, UR6, UR14, UR37 ;  /* 0x0000000e062582a4 */ /* 0x000fe4000f8e0225 */
[----:B------:R-:W-:Y:S09]  /*6810*/  ULOP3.LUT UP0, URZ, UR11, 0x1b0, URZ, 0xc0, !UPT ;  /* 0x000001b00bff7892 */ /* 0x000ff2000f80c0ff */
[----:B------:R-:W-:Y:S05]  /*6820*/  BRA.U !UP0, `(.L_x_108) ;  /* 0x00000001087c7547 */ /* 0x000fea000b800000 */
[----:B------:R-:W2:Y:S01]  /*6830*/  LDCU.64 UR8, c[0x4][0x80] ;  /* 0x01001000ff0877ac */ /* 0x000ea20008000a00 */
[----:B------:R-:W-:Y:S01]  /*6840*/  MOV R2, 0x0 ;  /* 0x0000000000027802 */ /* 0x000fe20000000f00 */
[----:B------:R-:W-:Y:S02]  /*6850*/  HFMA2 R12, -RZ, RZ, 0, 5.9604644775390625e-08 ;  /* 0x00000001ff0c7431 */ /* 0x000fe400000001ff */
[----:B------:R-:W-:Y:S01]  /*6860*/  IMAD.MOV.U32 R8, RZ, RZ, 0x70 ;  /* 0x00000070ff087424 */ /* 0x000fe200078e00ff */
[----:B------:R3:W4:Y:S01]  /*6870*/  LDC.64 R14, c[0x4][R2] ;  /* 0x01000000020e7b82 */ /* 0x0007220000000a00 */
[----:B------:R-:W1:Y:S01]  /*6880*/  LDCU.64 UR6, c[0x4][0x88] ;  /* 0x01001100ff0677ac */ /* 0x000e620008000a00 */
[----:B------:R-:W-:Y:S01]  /*6890*/  IMAD.MOV.U32 R13, RZ, RZ, RZ ;  /* 0x000000ffff0d7224 */ /* 0x000fe200078e00ff */
[----:B------:R-:W1:Y:S01]  /*68a0*/  LDCU.64 UR4, c[0x4][0x8] ;  /* 0x01000100ff0477ac */ /* 0x000e620008000a00 */
[----:B--2---:R-:W-:Y:S01]  /*68b0*/  MOV R5, UR9 ;  /* 0x0000000900057c02 */ /* 0x004fe20008000f00 */
[----:B------:R-:W-:Y:S01]  /*68c0*/  IMAD.U32 R4, RZ, RZ, UR8 ;  /* 0x00000008ff047e24 */ /* 0x000fe2000f8e00ff */
[----:B-1----:R-:W-:Y:S01]  /*68d0*/  MOV R7, UR7 ;  /* 0x0000000700077c02 */ /* 0x002fe20008000f00 */
[----:B------:R-:W-:Y:S01]  /*68e0*/  IMAD.U32 R6, RZ, RZ, UR6 ;  /* 0x00000006ff067e24 */ /* 0x000fe2000f8e00ff */
[----:B------:R-:W-:Y:S01]  /*68f0*/  MOV R11, UR5 ;  /* 0x00000005000b7c02 */ /* 0x000fe20008000f00 */
[----:B------:R-:W-:Y:S02]  /*6900*/  IMAD.U32 R10, RZ, RZ, UR4 ;  /* 0x00000004ff0a7e24 */ /* 0x000fe4000f8e00ff */
[----:B------:R-:W-:Y:S07]  /*6910*/  LEPC R20, `(.L_x_109) ;  /* 0x000000001014794e */ /* 0x000fee0000000000 */
[----:B---345:R-:W-:Y:S05]  /*6920*/  CALL.ABS.NOINC R14 ;  /* 0x000000000e007343 */ /* 0x038fea0003c00000 */
.L_x_109:
[----:B------:R-:W1:Y:S01]  /*6930*/  LDCU.64 UR8, c[0x4][0x80] ;  /* 0x01001000ff0877ac */ /* 0x000e620008000a00 */
[----:B------:R-:W2:Y:S01]  /*6940*/  LDC.64 R2, c[0x4][R2] ;  /* 0x0100000002027b82 */ /* 0x000ea20000000a00 */
[----:B------:R-:W-:Y:S02]  /*6950*/  HFMA2 R12, -RZ, RZ, 0, 5.9604644775390625e-08 ;  /* 0x00000001ff0c7431 */ /* 0x000fe400000001ff */
[----:B------:R-:W-:Y:S02]  /*6960*/  IMAD.MOV.U32 R8, RZ, RZ, 0x70 ;  /* 0x00000070ff087424 */ /* 0x000fe400078e00ff */
[----:B------:R-:W-:Y:S01]  /*6970*/  IMAD.MOV.U32 R13, RZ, RZ, RZ ;  /* 0x000000ffff0d7224 */ /* 0x000fe200078e00ff */
[----:B------:R-:W3:Y:S01]  /*6980*/  LDCU.64 UR6, c[0x4][0x88] ;  /* 0x01001100ff0677ac */ /* 0x000ee20008000a00 */
[----:B------:R-:W4:Y:S01]  /*6990*/  LDCU.64 UR4, c[0x4][0x8] ;  /* 0x01000100ff0477ac */ /* 0x000f220008000a00 */
[----:B-1----:R-:W-:Y:S02]  /*69a0*/  MOV R4, UR8 ;  /* 0x0000000800047c02 */ /* 0x002fe40008000f00 */
[----:B------:R-:W-:Y:S02]  /*69b0*/  MOV R5, UR9 ;  /* 0x0000000900057c02 */ /* 0x000fe40008000f00 */
[----:B---3--:R-:W-:Y:S01]  /*69c0*/  MOV R7, UR7 ;  /* 0x0000000700077c02 */ /* 0x008fe20008000f00 */
[----:B------:R-:W-:Y:S01]  /*69d0*/  IMAD.U32 R6, RZ, RZ, UR6 ;  /* 0x00000006ff067e24 */ /* 0x000fe2000f8e00ff */
[----:B----4-:R-:W-:Y:S01]  /*69e0*/  MOV R11, UR5 ;  /* 0x00000005000b7c02 */ /* 0x010fe20008000f00 */
[----:B------:R-:W-:Y:S02]  /*69f0*/  IMAD.U32 R10, RZ, RZ, UR4 ;  /* 0x00000004ff0a7e24 */ /* 0x000fe4000f8e00ff */
[----:B------:R-:W-:Y:S07]  /*6a00*/  LEPC R20, `(.L_x_108) ;  /* 0x000000001014794e */ /* 0x000fee0000000000 */
[----:B--2---:R-:W-:Y:S05]  /*6a10*/  CALL.ABS.NOINC R2 ;  /* 0x0000000002007343 */ /* 0x004fea0003c00000 */
.L_x_108:
[----:B------:R-:W-:Y:S02]  /*6a20*/  ISETP.NE.U32.AND P0, PT, RZ, UR54, PT ;  /* 0x00000036ff007c0c */ /* 0x000fe4000bf05070 */
[C---:B------:R-:W-:Y:S02]  /*6a30*/  ISETP.NE.U32.AND P1, PT, R66.reuse, RZ, PT ;  /* 0x000000ff4200720c */ /* 0x040fe40003f25070 */
[----:B------:R-:W-:Y:S02]  /*6a40*/  ISETP.NE.U32.AND P4, PT, R66, RZ, PT ;  /* 0x000000ff4200720c */ /* 0x000fe40003f85070 */
[----:B------:R-:W-:Y:S02]  /*6a50*/  ISETP.NE.AND.EX P0, PT, RZ, UR55, PT, P0 ;  /* 0x00000037ff007c0c */ /* 0x000fe4000bf05300 */
[C---:B------:R-:W-:Y:S02]  /*6a60*/  ISETP.NE.AND.EX P1, PT, R67.reuse, RZ, PT, P1 ;  /* 0x000000ff4300720c */ /* 0x040fe40003f25310 */
[----:B------:R-:W-:Y:S02]  /*6a70*/  ISETP.NE.AND.EX P4, PT, R67, RZ, P0, P4 ;  /* 0x000000ff4300720c */ /* 0x000fe40000785340 */
[----:B------:R-:W-:Y:S02]  /*6a80*/  ISETP.NE.U32.AND P5, PT, R62, RZ, PT ;  /* 0x000000ff3e00720c */ /* 0x000fe40003fa5070 */
[----:B------:R-:W-:Y:S02]  /*6a90*/  ISETP.NE.U32.AND P3, PT, RZ, UR54, PT ;  /* 0x00000036ff007c0c */ /* 0x000fe4000bf65070 */
[----:B------:R-:W-:Y:S02]  /*6aa0*/  PLOP3.LUT P2, PT, PT, PT, PT, 0x8, 0x80 ;  /* 0x000000000080781c */ /* 0x000fe40003f4e170 */
[----:B------:R-:W-:Y:S02]  /*6ab0*/  ISETP.NE.AND.EX P5, PT, R63, RZ, PT, P5 ;  /* 0x000000ff3f00720c */ /* 0x000fe40003fa5350 */
[----:B------:R-:W-:Y:S03]  /*6ac0*/  ISETP.NE.AND.EX P3, PT, RZ, UR55, PT, P3 ;  /* 0x00000037ff007c0c */ /* 0x000fe6000bf65330 */
[----:B------:R-:W-:Y:S01]  /*6ad0*/  @!P4 PLOP3.LUT P2, PT, P1, PT, PT, 0x80, 0x8 ;  /* 0x000000000008c81c */ /* 0x000fe20000f4f070 */
[----:B------:R-:W-:Y:S01]  /*6ae0*/  @!UPT UIADD3 URZ, UPT, UPT, URZ, URZ, URZ ;  /* 0x000000fffffff290 */ /* 0x000fe2000fffe0ff */
[----:B------:R-:W-:Y:S11]  /*6af0*/  @!P1 BRA `(.L_x_110) ;  /* 0x0000000000309947 */ /* 0x000ff60003800000 */
[----:B------:R-:W-:Y:S01]  /*6b00*/  ISETP.NE.U32.AND P0, PT, R64, RZ, PT ;  /* 0x000000ff4000720c */ /* 0x000fe20003f05070 */
[----:B------:R-:W2:Y:S01]  /*6b10*/  LDCU.64 UR4, c[0x0][0x358] ;  /* 0x00006b00ff0477ac */ /* 0x000ea20008000a00 */
[----:B------:R-:W-:Y:S02]  /*6b20*/  IMAD.MOV.U32 R27, RZ, RZ, 0x1 ;  /* 0x00000001ff1b7424 */ /* 0x000fe400078e00ff */
[----:B------:R-:W-:Y:S11]  /*6b30*/  ISETP.NE.AND.EX P0, PT, R65, RZ, PT, P0 ;  /* 0x000000ff4100720c */ /* 0x000ff60003f05300 */
[----:B------:R-:W-:Y:S02]  /*6b40*/  @!UPT UIADD3 URZ, UPT, UPT, URZ, URZ, URZ ;  /* 0x000000fffffff290 */ /* 0x000fe4000fffe0ff */
[----:B------:R-:W3:Y:S01]  /*6b50*/  @P0 LDC.64 R2, c[0x0][0x888] ;  /* 0x00022200ff020b82 */ /* 0x000ee20000000a00 */
[----:B-1----:R-:W-:Y:S04]  /*6b60*/  @P0 IMAD R0, R66, UR36, RZ ;  /* 0x0000002442000c24 */ /* 0x002fe8000f8e02ff */
[----:B---3--:R-:W-:Y:S04]  /*6b70*/  @P0 IMAD.WIDE R2, R0, 0x4, R2 ;  /* 0x0000000400020825 */ /* 0x008fe800078e0202 */
[----:B------:R-:W-:Y:S01]  /*6b80*/  HFMA2 R0, -RZ, RZ, 0, 5.9604644775390625e-08 ;  /* 0x00000001ff007431 */ /* 0x000fe200000001ff */
[----:B--2--5:R2:W5:Y:S04]  /*6b90*/  @P0 LDG.E R26, desc[UR4][R2.64] ;  /* 0x00000004021a0981 */ /* 0x024568000c1e1900 */
[----:B------:R-:W-:Y:S01]  /*6ba0*/  @!P0 PRMT R27, R0, 0x7610, R27 ;  /* 0x00007610001b8816 */ /* 0x000fe2000000001b */
[----:B--2---:R-:W3:Y:S06]  /*6bb0*/  @!P0 LDC R26, c[0x0][0x880] ;  /* 0x00022000ff1a8b82 */ /* 0x004eec0000000800 */
.L_x_110:
[----:B------:R-:W-:Y:S05]  /*6bc0*/  @!P5 BRA `(.L_x_111) ;  /* 0x000000000024d947 */ /* 0x000fea0003800000 */
[----:B------:R-:W-:Y:S01]  /*6bd0*/  ISETP.NE.U32.AND P0, PT, R60, RZ, PT ;  /* 0x000000ff3c00720c */ /* 0x000fe20003f05070 */
[----:B------:R-:W2:Y:S03]  /*6be0*/  LDCU.64 UR4, c[0x0][0x358] ;  /* 0x00006b00ff0477ac */ /* 0x000ea60008000a00 */
[----:B------:R-:W-:Y:S11]  /*6bf0*/  ISETP.NE.AND.EX P0, PT, R61, RZ, PT, P0 ;  /* 0x000000ff3d00720c */ /* 0x000ff60003f05300 */
[----:B------:R-:W-:Y:S02]  /*6c00*/  @!UPT UIADD3 URZ, UPT, UPT, URZ, URZ, URZ ;  /* 0x000000fffffff290 */ /* 0x000fe4000fffe0ff */
[----:B------:R-:W4:Y:S01]  /*6c10*/  @P0 LDC.64 R2, c[0x0][0x8a8] ;  /* 0x00022a00ff020b82 */ /* 0x000f220000000a00 */
[----:B-1----:R-:W-:Y:S04]  /*6c20*/  @P0 IMAD R0, R62, UR36, RZ ;  /* 0x000000243e000c24 */ /* 0x002fe8000f8e02ff */
[----:B----4-:R-:W-:Y:S05]  /*6c30*/  @P0 IMAD.WIDE R2, R0, 0x4, R2 ;  /* 0x0000000400020825 */ /* 0x010fea00078e0202 */
[----:B--2--5:R2:W5:Y:S02]  /*6c40*/  @P0 LDG.E R24, desc[UR4][R2.64] ;  /* 0x0000000402180981 */ /* 0x024564000c1e1900 */
[----:B--2---:R-:W4:Y:S02]  /*6c50*/  @!P0 LDC R24, c[0x0][0x8a0] ;  /* 0x00022800ff188b82 */ /* 0x004f240000000800 */
.L_x_111:
[----:B---3-5:R-:W-:Y:S01]  /*6c60*/  FSETP.NEU.AND P0, PT, R26, RZ, PT ;  /* 0x000000ff1a00720b */ /* 0x028fe20003f0d000 */
[----:B------:R-:W-:Y:S01]  /*6c70*/  ULOP3.LUT UR4, UR52, 0x1, URZ, 0x3c, !UPT ;  /* 0x0000000134047892 */ /* 0x000fe2000f8e3cff */
[----:B------:R-:W-:Y:S01]  /*6c80*/  SEL R5, RZ, 0xffffffff, P3 ;  /* 0xffffffffff057807 */ /* 0x000fe20001800000 */
[----:B------:R-:W-:Y:S01]  /*6c90*/  IMAD.U32 R89, RZ, RZ, UR48 ;  /* 0x00000030ff597e24 */ /* 0x000fe2000f8e00ff */
[----:B------:R-:W-:Y:S01]  /*6ca0*/  @!P4 LOP3.LUT P3, RZ, R27, 0xff, RZ, 0xc0, !PT ;  /* 0x000000ff1bffc812 */ /* 0x000fe2000786c0ff */
[----:B------:R-:W-:Y:S01]  /*6cb0*/  IMAD.SHL.U32 R84, R74, 0x10, RZ ;  /* 0x000000104a547824 */ /* 0x000fe200078e00ff */
[----:B------:R-:W-:Y:S01]  /*6cc0*/  @!P4 SEL R2, RZ, 0xffffffff, P0 ;  /* 0xffffffffff02c807 */ /* 0x000fe20000000000 */
[----:B------:R-:W-:Y:S01]  /*6cd0*/  IMAD.U32 R92, RZ, RZ, UR4 ;  /* 0x00000004ff5c7e24 */ /* 0x000fe2000f8e00ff */
[----:B------:R-:W-:Y:S01]  /*6ce0*/  LEA R82, R22, UR49, 0x3 ;  /* 0x0000003116527c11 */ /* 0x000fe2000f8e18ff */
[----:B------:R-:W-:Y:S01]  /*6cf0*/  IMAD.SHL.U32 R89, R89, 0x2000, RZ ;  /* 0x0000200059597824 */ /* 0x000fe200078e00ff */
[----:B------:R-:W-:Y:S01]  /*6d00*/  @P2 SEL R2, R5, R2, !P3 ;  /* 0x0000000205022207 */ /* 0x000fe20005800000 */
[----:B------:R-:W-:Y:S01]  /*6d10*/  IMAD.SHL.U32 R83, R73, 0x10, RZ ;  /* 0x0000001049537824 */ /* 0x000fe200078e00ff */
[----:B------:R-:W-:Y:S01]  /*6d20*/  SHF.L.U32 R3, R76, 0x1f, RZ ;  /* 0x0000001f4c037819 */ /* 0x000fe200000006ff */
[----:B------:R-:W-:Y:S01]  /*6d30*/  IMAD.IADD R87, R78, 0x1, R89 ;  /* 0x000000014e577824 */ /* 0x000fe200078e0259 */
[----:B------:R-:W-:Y:S01]  /*6d40*/  @!P4 LOP3.LUT R2, R2, 0x1, RZ, 0xc0, !PT ;  /* 0x000000010202c812 */ /* 0x000fe200078ec0ff */
[----:B------:R-:W-:Y:S01]  /*6d50*/  BSSY B1, `(.L_x_112) ;  /* 0x0000038000017945 */ /* 0x000fe20003800000 */
[----:B------:R-:W-:Y:S01]  /*6d60*/  IMAD.MOV.U32 R90, RZ, RZ, 0x1 ;  /* 0x00000001ff5a7424 */ /* 0x000fe200078e00ff */
[----:B------:R-:W-:Y:S02]  /*6d70*/  CS2R R58, SRZ ;  /* 0x00000000003a7805 */ /* 0x000fe4000001ff00 */
[----:B------:R-:W-:Y:S01]  /*6d80*/  ISETP.NE.U32.OR P5, PT, R2, 0x1, P4 ;  /* 0x000000010200780c */ /* 0x000fe200027a5470 */
[----:B------:R-:W-:Y:S01]  /*6d90*/  IMAD.U32 R2, RZ, RZ, UR48 ;  /* 0x00000030ff027e24 */ /* 0x000fe2000f8e00ff */
[----:B------:R-:W-:Y:S01]  /*6da0*/  LOP3.LUT P4, R71, R27, 0xff, RZ, 0xc0, !PT ;  /* 0x000000ff1b477812 */ /* 0x000fe2000788c0ff */
[----:B------:R-:W-:Y:S01]  /*6db0*/  IMAD.IADD R88, R87, 0x1, R84 ;  /* 0x0000000157587824 */ /* 0x000fe200078e0254 */
[----:B------:R-:W-:Y:S01]  /*6dc0*/  P2R R81, PR, RZ, 0x20 ;  /* 0x00000020ff517803 */ /* 0x000fe20000000000 */
[----:B------:R-:W-:Y:S01]  /*6dd0*/  IMAD R25, R22, 0x20, R23 ;  /* 0x0000002016197824 */ /* 0x000fe200078e0217 */
[----:B-1----:R-:W-:Y:S01]  /*6de0*/  LEA R0, R2, UR49, 0x3 ;  /* 0x0000003102007c11 */ /* 0x002fe2000f8e18ff */
[----:B------:R-:W-:Y:S01]  /*6df0*/  IMAD.U32 R91, RZ, RZ, UR48 ;  /* 0x00000030ff5b7e24 */ /* 0x000fe2000f8e00ff */
[----:B------:R-:W-:Y:S02]  /*6e00*/  SEL R2, RZ, 0xffffffff, P0 ;  /* 0xffffffffff027807 */ /* 0x000fe40000000000 */
[----:B------:R-:W-:Y:S02]  /*6e10*/  CS2R R56, SRZ ;  /* 0x0000000000387805 */ /* 0x000fe4000001ff00 */
[----:B------:R-:W-:Y:S02]  /*6e20*/  CS2R R54, SRZ ;  /* 0x0000000000367805 */ /* 0x000fe4000001ff00 */
[----:B------:R-:W-:Y:S02]  /*6e30*/  CS2R R52, SRZ ;  /* 0x0000000000347805 */ /* 0x000fe4000001ff00 */
[----:B------:R-:W-:Y:S02]  /*6e40*/  @P1 SEL R2, R5, R2, !P4 ;  /* 0x0000000205021207 */ /* 0x000fe40006000000 */
[----:B------:R-:W-:Y:S02]  /*6e50*/  CS2R R50, SRZ ;  /* 0x0000000000327805 */ /* 0x000fe4000001ff00 */
[----:B------:R-:W-:Y:S02]  /*6e60*/  @P5 SHF.L.U32 R7, R92, 0x1f, RZ ;  /* 0x0000001f5c075819 */ /* 0x000fe400000006ff */
[----:B------:R-:W-:Y:S02]  /*6e70*/  CS2R R48, SRZ ;  /* 0x0000000000307805 */ /* 0x000fe4000001ff00 */
[----:B------:R-:W-:Y:S02]  /*6e80*/  LOP3.LUT R2, R2, 0x1, RZ, 0xc0, !PT ;  /* 0x0000000102027812 */ /* 0x000fe400078ec0ff */
[----:B------:R-:W-:Y:S01]  /*6e90*/  CS2R R46, SRZ ;  /* 0x00000000002e7805 */ /* 0x000fe2000001ff00 */
[----:B------:R-:W1:Y:S01]  /*6ea0*/  @P5 SYNCS.PHASECHK.TRANS64.TRYWAIT P3, [R0+URZ+0x80], R7 ;  /* 0x00008007000055a7 */ /* 0x000e6200080611ff */
[----:B------:R-:W-:Y:S02]  /*6eb0*/  CS2R R44, SRZ ;  /* 0x00000000002c7805 */ /* 0x000fe4000001ff00 */
[----:B------:R-:W-:Y:S01]  /*6ec0*/  ISETP.NE.U32.AND P0, PT, R2, 0x1, PT ;  /* 0x000000010200780c */ /* 0x000fe20003f05070 */
[----:B------:R-:W-:Y:S02]  /*6ed0*/  IMAD.IADD R86, R87, 0x1, R83 ;  /* 0x0000000157567824 */ /* 0x000fe400078e0253 */
[----:B------:R-:W-:Y:S01]  /*6ee0*/  IMAD.IADD R85, R77, 0x1, R88 ;  /* 0x000000014d557824 */ /* 0x000fe200078e0258 */
[----:B------:R-:W-:Y:S01]  /*6ef0*/  P2R R93, PR, RZ, 0x1 ;  /* 0x00000001ff5d7803 */ /* 0x000fe20000000000 */
[----:B------:R2:W3:Y:S01]  /*6f00*/  SYNCS.PHASECHK.TRANS64.TRYWAIT P2, [R82+URZ+0xe0], R3 ;  /* 0x0000e003520075a7 */ /* 0x0004e200080411ff */
[----:B-1----:R-:W-:Y:S01]  /*6f10*/  @P5 SEL R90, RZ, 0x1, !P3 ;  /* 0x00000001ff5a5807 */ /* 0x002fe20005800000 */
[----:B--2---:R-:W-:Y:S06]  /*6f20*/  @!P5 BRA `(.L_x_113) ;  /* 0x000000000068d947 */ /* 0x004fec0003800000 */
[----:B------:R-:W-:Y:S01]  /*6f30*/  ISETP.NE.AND P0, PT, R90, RZ, PT ;  /* 0x000000ff5a00720c */ /* 0x000fe20003f05270 */
[----:B------:R-:W-:Y:S01]  /*6f40*/  BSSY B0, `(.L_x_114) ;  /* 0x000000d000007945 */ /* 0x000fe20003800000 */
[----:B------:R-:W-:Y:S02]  /*6f50*/  CS2R R46, SRZ ;  /* 0x00000000002e7805 */ /* 0x000fe4000001ff00 */
[----:B------:R-:W-:Y:S02]  /*6f60*/  CS2R R44, SRZ ;  /* 0x00000000002c7805 */ /* 0x000fe4000001ff00 */
[----:B------:R-:W-:Y:S02]  /*6f70*/  CS2R R50, SRZ ;  /* 0x0000000000327805 */ /* 0x000fe4000001ff00 */
[----:B------:R-:W-:Y:S02]  /*6f80*/  CS2R R48, SRZ ;  /* 0x0000000000307805 */ /* 0x000fe4000001ff00 */
[----:B------:R-:W-:Y:S02]  /*6f90*/  CS2R R54, SRZ ;  /* 0x0000000000367805 */ /* 0x000fe4000001ff00 */
[----:B------:R-:W-:Y:S02]  /*6fa0*/  CS2R R52, SRZ ;  /* 0x0000000000347805 */ /* 0x000fe4000001ff00 */
[----:B------:R-:W-:Y:S02]  /*6fb0*/  CS2R R58, SRZ ;  /* 0x00000000003a7805 */ /* 0x000fe4000001ff00 */
[----:B------:R-:W-:Y:S01]  /*6fc0*/  CS2R R56, SRZ ;  /* 0x0000000000387805 */ /* 0x000fe2000001ff00 */
[----:B------:R-:W-:Y:S06]  /*6fd0*/  @P0 BRA `(.L_x_115) ;  /* 0x00000000000c0947 */ /* 0x000fec0003800000 */
[----:B------:R-:W-:Y:S04]  /*6fe0*/  SHF.L.U32 R5, R92, 0x1f, RZ ;  /* 0x0000001f5c057819 */ /* 0x000fe800000006ff */
[----:B------:R-:W1:Y:S02]  /*6ff0*/  SYNCS.PHASECHK.TRANS64.TRYWAIT P0, [R0+URZ+0x80], R5 ;  /* 0x00008005000075a7 */ /* 0x000e6400080011ff */
[----:B-1----:R-:W-:Y:S05]  /*7000*/  @!P0 BRA `(.L_x_116) ;  /* 0x0000001c00c08947 */ /* 0x002fea0003800000 */
.L_x_115:
[----:B------:R-:W-:Y:S05]  /*7010*/  BSYNC B0 ;  /* 0x0000000000007941 */ /* 0x000fea0003800000 */
.L_x_114:
[----:B------:R-:W-:Y:S01]  /*7020*/  ISETP.NE.AND P0, PT, R93, RZ, PT ;  /* 0x000000ff5d00720c */ /* 0x000fe20003f05270 */
[----:B------:R-:W-:Y:S04]  /*7030*/  UIADD3 UR4, UPT, UPT, UR48, 0x1, URZ ;  /* 0x0000000130047890 */ /* 0x000fe8000fffe0ff */
[----:B------:R-:W-:Y:S04]  /*7040*/  UISETP.NE.AND UP0, UPT, UR4, 0x3, UPT ;  /* 0x000000030400788c */ /* 0x000fe8000bf05270 */
[----:B------:R-:W-:Y:S02]  /*7050*/  USEL UR5, URZ, 0x1, UP0 ;  /* 0x00000001ff057887 */ /* 0x000fe40008000000 */
[----:B------:R-:W-:Y:S02]  /*7060*/  USEL UR4, UR4, URZ, UP0 ;  /* 0x000000ff04047287 */ /* 0x000fe40008000000 */
[----:B------:R2:W1:Y:S02]  /*7070*/  @P0 LDS.128 R44, [R87] ;  /* 0x00000000572c0984 */ /* 0x0004640000000c00 */
[----:B------:R-:W-:Y:S02]  /*7080*/  LOP3.LUT R92, R92, UR5, RZ, 0x3c, !PT ;  /* 0x000000055c5c7c12 */ /* 0x000fe4000f8e3cff */
[----:B------:R2:W1:Y:S01]  /*7090*/  @P0 LDS.128 R48, [R88+0x10] ;  /* 0x0000100058300984 */ /* 0x0004620000000c00 */
[----:B------:R-:W-:Y:S03]  /*70a0*/  IMAD.U32 R91, RZ, RZ, UR4 ;  /* 0x00000004ff5b7e24 */ /* 0x000fe6000f8e00ff */
[----:B------:R2:W1:Y:S04]  /*70b0*/  @P0 LDS.128 R52, [R86+0x20] ;  /* 0x0000200056340984 */ /* 0x0004680000000c00 */
[----:B------:R2:W1:Y:S02]  /*70c0*/  @P0 LDS.128 R56, [R85+0x10] ;  /* 0x0000100055380984 */ /* 0x0004640000000c00 */
.L_x_113:
[----:B------:R-:W-:Y:S05]  /*70d0*/  BSYNC B1 ;  /* 0x0000000000017941 */ /* 0x000fea0003800000 */
.L_x_112:
[----:B-1----:R-:W-:Y:S04]  /*70e0*/  SHF.R.U32.HI R5, RZ, 0x15, R25 ;  /* 0x00000015ff057819 */ /* 0x002fe80000011619 */
[----:B------:R-:W-:Y:S01]  /*70f0*/  LOP3.LUT P0, RZ, R5, 0x3, R68, 0x48, !PT ;  /* 0x0000000305ff7812 */ /* 0x000fe20007804844 */
[----:B------:R-:W-:Y:S01]  /*7100*/  @!UPT UIADD3 URZ, UPT, UPT, URZ, URZ, URZ ;  /* 0x000000fffffff290 */ /* 0x000fe2000fffe0ff */
[----:B---3--:R-:W-:Y:S11]  /*7110*/  @P2 BRA `(.L_x_117) ;  /* 0x0000000000082947 */ /* 0x008ff60003800000 */
[----:B------:R-:W1:Y:S02]  /*7120*/  SYNCS.PHASECHK.TRANS64.TRYWAIT P1, [R82+URZ+0xe0], R3 ;  /* 0x0000e003520075a7 */ /* 0x000e6400080211ff */
[----:B-1----:R-:W-:Y:S05]  /*7130*/  @!P1 BRA `(.L_x_118) ;  /* 0x0000001c00889947 */ /* 0x002fea0003800000 */
.L_x_117:
[----:B------:R-:W-:Y:S05]  /*7140*/  @!P0 BRA `(.L_x_119) ;  /* 0x0000000000408947 */ /* 0x000fea0003800000 */
[----:B------:R-:W3:Y:S01]  /*7150*/  LDCU.64 UR8, c[0x4][0x70] ;  /* 0x01000e00ff0877ac */ /* 0x000ee20008000a00 */
[----:B-1----:R-:W-:Y:S01]  /*7160*/  MOV R3, 0x0 ;  /* 0x0000000000037802 */ /* 0x002fe20000000f00 */
[----:B------:R-:W-:Y:S02]  /*7170*/  HFMA2 R12, -RZ, RZ, 0, 5.9604644775390625e-08 ;  /* 0x00000001ff0c7431 */ /* 0x000fe400000001ff */
[----:B------:R-:W-:Y:S02]  /*7180*/  IMAD.MOV.U32 R8, RZ, RZ, 0x192 ;  /* 0x00000192ff087424 */ /* 0x000fe400078e00ff */
[----:B------:R-:W-:Y:S01]  /*7190*/  IMAD.MOV.U32 R13, RZ, RZ, RZ ;  /* 0x000000ffff0d7224 */ /* 0x000fe200078e00ff */
[----:B------:R-:W1:Y:S01]  /*71a0*/  LDCU.64 UR6, c[0x4][0x78] ;  /* 0x01000f00ff0677ac */ /* 0x000e620008000a00 */
[----:B------:R-:W2:Y:S01]  /*71b0*/  LDC.64 R2, c[0x4][R3] ;  /* 0x0100000003027b82 */ /* 0x000ea20000000a00 */
[----:B------:R-:W5:Y:S01]  /*71c0*/  LDCU.64 UR4, c[0x4][0x10] ;  /* 0x01000200ff0477ac */ /* 0x000f620008000a00 */
[----:B---3--:R-:W-:Y:S01]  /*71d0*/  MOV R5, UR9 ;  /* 0x0000000900057c02 */ /* 0x008fe20008000f00 */
[----:B------:R-:W-:Y:S01]  /*71e0*/  IMAD.U32 R4, RZ, RZ, UR8 ;  /* 0x00000008ff047e24 */ /* 0x000fe2000f8e00ff */
[----:B-1----:R-:W-:Y:S01]  /*71f0*/  MOV R7, UR7 ;  /* 0x0000000700077c02 */ /* 0x002fe20008000f00 */
[----:B------:R-:W-:Y:S01]  /*7200*/  IMAD.U32 R6, RZ, RZ, UR6 ;  /* 0x00000006ff067e24 */ /* 0x000fe2000f8e00ff */
[----:B-----5:R-:W-:Y:S01]  /*7210*/  MOV R11, UR5 ;  /* 0x00000005000b7c02 */ /* 0x020fe20008000f00 */
[----:B------:R-:W-:Y:S02]  /*7220*/  IMAD.U32 R10, RZ, RZ, UR4 ;  /* 0x00000004ff0a7e24 */ /* 0x000fe4000f8e00ff */
[----:B------:R-:W-:Y:S07]  /*7230*/  LEPC R20, `(.L_x_119) ;  /* 0x000000001014794e */ /* 0x000fee0000000000 */
[----:B--2-4-:R-:W-:Y:S05]  /*7240*/  CALL.ABS.NOINC R2 ;  /* 0x0000000002007343 */ /* 0x014fea0003c00000 */
.L_x_119:
[----:B------:R-:W-:Y:S05]  /*7250*/  WARPSYNC.ALL ;  /* 0x0000000000007948 */ /* 0x000fea0003800000 */
[----:B------:R-:W-:Y:S01]  /*7260*/  R2UR UR4, R25 ;  /* 0x00000000190472ca */ /* 0x000fe200000e0000 */
[----:B------:R-:W-:Y:S01]  /*7270*/  BSSY.RECONVERGENT B0, `(.L_x_120) ;  /* 0x000003d000007945 */ /* 0x000fe20003800200 */
[----:B------:R-:W-:Y:S11]  /*7280*/  ISETP.NE.AND P0, PT, R79, RZ, PT ;  /* 0x000000ff4f00720c */ /* 0x000ff60003f05270 */
[----:B------:R-:W1:Y:S02]  /*7290*/  LDTM.x16 R4, tmem[UR4] ;  /* 0x00000004000479ee */ /* 0x000e640008240000 */
[C---:B-1--4-:R-:W-:Y:S01]  /*72a0*/  FMUL R3, R24.reuse, R4 ;  /* 0x0000000418037220 */ /* 0x052fe20000400000 */
[C---:B------:R-:W-:Y:S01]  /*72b0*/  FMUL R0, R24.reuse, R5 ;  /* 0x0000000518007220 */ /* 0x040fe20000400000 */
[C---:B------:R-:W-:Y:S01]  /*72c0*/  FMUL R5, R24.reuse, R6 ;  /* 0x0000000618057220 */ /* 0x040fe20000400000 */
[----:B------:R-:W-:Y:S01]  /*72d0*/  FMUL R2, R24, R7 ;  /* 0x0000000718027220 */ /* 0x000fe20000400000 */
[----:B------:R-:W-:Y:S01]  /*72e0*/  FFMA R28, R26, R44, R3 ;  /* 0x0000002c1a1c7223 */ /* 0x000fe20000000003 */
        /* <DEDUP_REMOVED lines=10> */
[----:B------:R1:W-:Y:S01]  /*7390*/  STS.128 [R87], R28 ;  /* 0x0000001c57007388 */ /* 0x0003e20000000c00 */
        /* <DEDUP_REMOVED lines=8> */
[----:B------:R1:W-:Y:S01]  /*7420*/  STS.128 [R88+0x10], R32 ;  /* 0x0000102058007388 */ /* 0x0003e20000000c00 */
[----:B------:R-:W-:Y:S01]  /*7430*/  FMUL R12, R24, R17 ;  /* 0x00000011180c7220 */ /* 0x000fe20000400000 */
[----:B------:R-:W-:Y:S01]  /*7440*/  FFMA R38, R26, R54, R13 ;  /* 0x000000361a267223 */ /* 0x000fe2000000000d */
[----:B------:R-:W-:Y:S01]  /*7450*/  FMUL R17, R24, R18 ;  /* 0x0000001218117220 */ /* 0x000fe20000400000 */
[----:B------:R-:W-:Y:S01]  /*7460*/  FFMA R39, R26, R55, R10 ;  /* 0x000000371a277223 */ /* 0x000fe2000000000a */
[----:B------:R-:W-:Y:S01]  /*7470*/  FMUL R14, R24, R19 ;  /* 0x00000013180e7220 */ /* 0x000fe20000400000 */
[C---:B------:R-:W-:Y:S01]  /*7480*/  FFMA R40, R26.reuse, R56, R15 ;  /* 0x000000381a287223 */ /* 0x040fe2000000000f */
[C---:B------:R-:W-:Y:S01]  /*7490*/  FFMA R41, R26.reuse, R57, R12 ;  /* 0x000000391a297223 */ /* 0x040fe2000000000c */
[C---:B------:R-:W-:Y:S01]  /*74a0*/  FFMA R42, R26.reuse, R58, R17 ;  /* 0x0000003a1a2a7223 */ /* 0x040fe20000000011 */
[----:B------:R1:W-:Y:S01]  /*74b0*/  STS.128 [R86+0x20], R36 ;  /* 0x0000202456007388 */ /* 0x0003e20000000c00 */
[----:B------:R-:W-:Y:S05]  /*74c0*/  FFMA R43, R26, R59, R14 ;  /* 0x0000003b1a2b7223 */ /* 0x000fea000000000e */
[----:B------:R1:W-:Y:S01]  /*74d0*/  STS.128 [R85+0x10], R40 ;  /* 0x0000102855007388 */ /* 0x0003e20000000c00 */
[----:B------:R-:W-:Y:S01]  /*74e0*/  @!PT LDS RZ, [RZ] ;  /* 0x00000000fffff984 */ /* 0x000fe20000000800 */
[----:B------:R-:W-:Y:S01]  /*74f0*/  @!PT LDS RZ, [RZ] ;  /* 0x00000000fffff984 */ /* 0x000fe20000000800 */
[----:B------:R-:W-:Y:S01]  /*7500*/  @!PT LDS RZ, [RZ] ;  /* 0x00000000fffff984 */ /* 0x000fe20000000800 */
[----:B------:R-:W-:Y:S01]  /*7510*/  @!PT LDS RZ, [RZ] ;  /* 0x00000000fffff984 */ /* 0x000fe20000000800 */
[----:B------:R3:W-:Y:S06]  /*7520*/  MEMBAR.ALL.CTA ;  /* 0x0000000000007992 */ /* 0x0007ec0000008000 */
[----:B---3--:R-:W3:Y:S02]  /*7530*/  FENCE.VIEW.ASYNC.S ;  /* 0x00000000000073c6 */ /* 0x008ee40000000000 */
[----:B---3--:R-:W-:Y:S06]  /*7540*/  BAR.SYNC.DEFER_BLOCKING 0x1, 0x80 ;  /* 0x0042000000007b1d */ /* 0x008fec0000010000 */
[----:B------:R-:W-:Y:S05]  /*7550*/  @P0 BRA `(.L_x_121) ;  /* 0x0000000000380947 */ /* 0x000fea0003800000 */
[----:B------:R-:W3:Y:S01]  /*7560*/  LDCU.64 UR6, c[0x0][0x348] ;  /* 0x00006900ff0677ac */ /* 0x000ee20008000a00 */
[----:B------:R-:W-:Y:S01]  /*7570*/  R2UR UR5, R89 ;  /* 0x00000000590572ca */ /* 0x000fe200000e0000 */
[----:B------:R-:W-:Y:S01]  /*7580*/  UMOV UR47, UR36 ;  /* 0x00000024002f7c82 */ /* 0x000fe20008000000 */
[----:B------:R-:W-:Y:S01]  /*7590*/  UIADD3 UR9, UPT, UPT, UR45, 0x20, URZ ;  /* 0x000000202d097890 */ /* 0x000fe2000fffe0ff */
[----:B------:R-:W-:Y:S01]  /*75a0*/  UMOV UR10, UR46 ;  /* 0x0000002e000a7c82 */ /* 0x000fe20008000000 */
[----:B------:R-:W-:Y:S09]  /*75b0*/  UMOV UR11, UR36 ;  /* 0x00000024000b7c82 */ /* 0x000ff20008000000 */
[----:B------:R-:W-:Y:S02]  /*75c0*/  UIADD3 UR5, UPT, UPT, UR49, UR5, URZ ;  /* 0x0000000531057290 */ /* 0x000fe4000fffe0ff */
[----:B---3--:R-:W-:Y:S02]  /*75d0*/  UIADD3 UR4, UP0, UPT, UR6, 0x680, URZ ;  /* 0x0000068006047890 */ /* 0x008fe4000ff1e0ff */
[----:B------:R-:W-:Y:S02]  /*75e0*/  UIADD3 UR44, UPT, UPT, UR5, 0x200, URZ ;  /* 0x00000200052c7890 */ /* 0x000fe4000fffe0ff */
[----:B------:R-:W-:Y:S02]  /*75f0*/  UIADD3 UR8, UPT, UPT, UR5, 0x1200, URZ ;  /* 0x0000120005087890 */ /* 0x000fe4000fffe0ff */
[----:B------:R-:W-:Y:S09]  /*7600*/  UIADD3.X UR5, UPT, UPT, URZ, UR7, URZ, UP0, !UPT ;  /* 0x00000007ff057290 */ /* 0x000ff200087fe4ff */
[----:B------:R3:W-:Y:S01]  /*7610*/  UTMASTG.3D [UR44], [UR4] ;  /* 0x0000002c040073b5 */ /* 0x0007e20008010000 */
[----:B------:R3:W-:Y:S02]  /*7620*/  UTMASTG.3D [UR8], [UR4] ;  /* 0x00000008040073b5 */ /* 0x0007e40008010000 */
[----:B---3--:R0:W-:Y:S02]  /*7630*/  UTMACMDFLUSH ;  /* 0x00000000000079b7 */ /* 0x0081e40000000000 */
.L_x_121:
[----:B------:R-:W-:Y:S05]  /*7640*/  BSYNC.RECONVERGENT B0 ;  /* 0x0000000000007941 */ /* 0x000fea0003800200 */
.L_x_120:
[----:B------:R-:W-:Y:S01]  /*7650*/  UIADD3 UR44, UPT, UPT, UR48, 0x1, URZ ;  /* 0x00000001302c7890 */ /* 0x000fe2000fffe0ff */
[----:B------:R-:W-:Y:S03]  /*7660*/  BSSY.RECONVERGENT B0, `(.L_x_122) ;  /* 0x0000005000007945 */ /* 0x000fe60003800200 */
[----:B------:R-:W-:Y:S04]  /*7670*/  UISETP.NE.AND UP0, UPT, UR44, 0x3, UPT ;  /* 0x000000032c00788c */ /* 0x000fe8000bf05270 */
[----:B------:R-:W-:Y:S01]  /*7680*/  USEL UR47, UR44, URZ, UP0 ;  /* 0x000000ff2c2f7287 */ /* 0x000fe20008000000 */
[----:B------:R-:W-:Y:S11]  /*7690*/  @P0 BRA `(.L_x_123) ;  /* 0x0000000000040947 */ /* 0x000ff60003800000 */
[----:B------:R-:W-:Y:S04]  /*76a0*/  DEPBAR.LE SB0, 0x1 ;  /* 0x000080400000791a */ /* 0x000fe80000000000 */
.L_x_123:
[----:B------:R-:W-:Y:S05]  /*76b0*/  BSYNC.RECONVERGENT B0 ;  /* 0x0000000000007941 */ /* 0x000fea0003800200 */
.L_x_122:
[----:B------:R-:W-:Y:S01]  /*76c0*/  BAR.SYNC.DEFER_BLOCKING 0x1, 0x80 ;  /* 0x0042000000007b1d */ /* 0x000fe20000010000 */
[----:B------:R-:W-:Y:S01]  /*76d0*/  ISETP.NE.AND P1, PT, R81, RZ, PT ;  /* 0x000000ff5100720c */ /* 0x000fe20003f25270 */
[----:B------:R-:W-:Y:S01]  /*76e0*/  UISETP.NE.AND UP0, UPT, UR51, URZ, UPT ;  /* 0x000000ff3300728c */ /* 0x000fe2000bf05270 */
[----:B------:R-:W-:Y:S11]  /*76f0*/  LEA R2, R91, UR49, 0x3 ;  /* 0x000000315b027c11 */ /* 0x000ff6000f8e18ff */
[----:B------:R-:W-:Y:S01]  /*7700*/  @P1 SHF.L.U32 R3, R92, 0x1f, RZ ;  /* 0x0000001f5c031819 */ /* 0x000fe200000006ff */
[----:B------:R-:W-:Y:S06]  /*7710*/  BRA.U !UP0, `(.L_x_124) ;  /* 0x0000000108247547 */ /* 0x000fec000b800000 */
[----:B------:R-:W-:Y:S01]  /*7720*/  IMAD.U32 R5, RZ, RZ, UR50 ;  /* 0x00000032ff057e24 */ /* 0x000fe2000f8e00ff */
[----:B------:R-:W-:Y:S01]  /*7730*/  MOV R0, UR53 ;  /* 0x0000003500007c02 */ /* 0x000fe20008000f00 */
[----:B------:R-:W-:Y:S03]  /*7740*/  UIADD3 UR4, UPT, UPT, UR50, 0x1, URZ ;  /* 0x0000000132047890 */ /* 0x000fe6000fffe0ff */
[----:B------:R-:W-:Y:S01]  /*7750*/  @P1 LEA R5, R5, UR49, 0x3 ;  /* 0x0000003105051c11 */ /* 0x000fe2000f8e18ff */
[----:B------:R-:W-:Y:S04]  /*7760*/  UISETP.NE.AND UP0, UPT, UR4, 0x3, UPT ;  /* 0x000000030400788c */ /* 0x000fe8000bf05270 */
[----:B------:R-:W-:Y:S01]  /*7770*/  @P1 VIADD R5, R5, 0x98 ;  /* 0x0000009805051836 */ /* 0x000fe20000000000 */
[----:B------:R-:W-:Y:S04]  /*7780*/  USEL UR50, UR4, URZ, UP0 ;  /* 0x000000ff04327287 */ /* 0x000fe80008000000 */
[----:B------:R-:W-:Y:S04]  /*7790*/  @P1 PRMT R0, R0, 0x654, R5 ;  /* 0x0000065400001816 */ /* 0x000fe80000000005 */
[----:B------:R3:W-:Y:S04]  /*77a0*/  @P1 SYNCS.ARRIVE.TRANS64.RED.A1T0 RZ, [R0+URZ], RZ ;  /* 0x000000ff00ff19a7 */ /* 0x0007e800081004ff */
.L_x_124:
[----:B------:R-:W4:Y:S01]  /*77b0*/  @P1 SYNCS.PHASECHK.TRANS64.TRYWAIT P0, [R2+URZ+0x80], R3 ;  /* 0x00008003020015a7 */ /* 0x000f2200080011ff */
[----:B------:R-:W-:Y:S01]  /*77c0*/  BSSY B1, `(.L_x_125) ;  /* 0x0000015000017945 */ /* 0x000fe20003800000 */
[----:B----4-:R-:W-:Y:S03]  /*77d0*/  @P1 SEL R90, RZ, 0x1, !P0 ;  /* 0x00000001ff5a1807 */ /* 0x010fe60004000000 */
[----:B------:R-:W-:Y:S05]  /*77e0*/  @!P1 BRA `(.L_x_126) ;  /* 0x0000000000489947 */ /* 0x000fea0003800000 */
[----:B------:R-:W-:Y:S01]  /*77f0*/  ISETP.NE.AND P1, PT, R93, RZ, PT ;  /* 0x000000ff5d00720c */ /* 0x000fe20003f25270 */
[----:B------:R-:W-:Y:S01]  /*7800*/  BSSY B0, `(.L_x_127) ;  /* 0x000000a000007945 */ /* 0x000fe20003800000 */
[----:B------:R-:W-:Y:S11]  /*7810*/  ISETP.NE.AND P0, PT, R90, RZ, PT ;  /* 0x000000ff5a00720c */ /* 0x000ff60003f05270 */
[----:B------:R-:W-:Y:S04]  /*7820*/  @P1 IMAD R91, R91, 0x2000, R78 ;  /* 0x000020005b5b1824 */ /* 0x000fe800078e024e */
[----:B------:R-:W-:Y:S01]  /*7830*/  @P1 IMAD.IADD R4, R84, 0x1, R91 ;  /* 0x0000000154041824 */ /* 0x000fe200078e025b */
[----:B------:R-:W-:Y:S03]  /*7840*/  @P1 IADD3 R3, PT, PT, R83, R91, RZ ;  /* 0x0000005b53031210 */ /* 0x000fe60007ffe0ff */
[----:B---3--:R-:W-:Y:S01]  /*7850*/  @P1 IMAD.IADD R0, R77, 0x1, R4 ;  /* 0x000000014d001824 */ /* 0x008fe200078e0204 */
[----:B------:R-:W-:Y:S06]  /*7860*/  @P0 BRA `(.L_x_128) ;  /* 0x00000000000c0947 */ /* 0x000fec0003800000 */
[----:B------:R-:W-:Y:S04]  /*7870*/  SHF.L.U32 R5, R92, 0x1f, RZ ;  /* 0x0000001f5c057819 */ /* 0x000fe800000006ff */
[----:B------:R-:W3:Y:S02]  /*7880*/  SYNCS.PHASECHK.TRANS64.TRYWAIT P0, [R2+URZ+0x80], R5 ;  /* 0x00008005020075a7 */ /* 0x000ee400080011ff */
[----:B---3--:R-:W-:Y:S05]  /*7890*/  @!P0 BRA `(.L_x_129) ;  /* 0x0000001400c48947 */ /* 0x008fea0003800000 */
.L_x_128:
[----:B------:R-:W-:Y:S05]  /*78a0*/  BSYNC B0 ;  /* 0x0000000000007941 */ /* 0x000fea0003800000 */
.L_x_127:
[----:B------:R-:W-:Y:S11]  /*78b0*/  ISETP.NE.AND P0, PT, R93, RZ, PT ;  /* 0x000000ff5d00720c */ /* 0x000ff60003f05270 */
[----:B------:R-:W-:Y:S02]  /*78c0*/  @!UPT UIADD3 URZ, UPT, UPT, URZ, URZ, URZ ;  /* 0x000000fffffff290 */ /* 0x000fe4000fffe0ff */
[----:B------:R4:W1:Y:S04]  /*78d0*/  @P0 LDS.128 R44, [R91] ;  /* 0x000000005b2c0984 */ /* 0x0008680000000c00 */
[----:B------:R4:W1:Y:S04]  /*78e0*/  @P0 LDS.128 R52, [R3+0x20] ;  /* 0x0000200003340984 */ /* 0x0008680000000c00 */
[----:B------:R4:W1:Y:S04]  /*78f0*/  @P0 LDS.128 R48, [R4+0x10] ;  /* 0x0000100004300984 */ /* 0x0008680000000c00 */
[----:B------:R4:W1:Y:S02]  /*7900*/  @P0 LDS.128 R56, [R0+0x10] ;  /* 0x0000100000380984 */ /* 0x0008640000000c00 */
.L_x_126:
[----:B------:R-:W-:Y:S05]  /*7910*/  BSYNC B1 ;  /* 0x0000000000017941 */ /* 0x000fea0003800000 */
.L_x_125:
[----:B----4-:R-:W-:Y:S05]  /*7920*/  VIADD R3, R25, 0x10 ;  /* 0x0000001019037836 */ /* 0x010fea0000000000 */
[----:B------:R-:W-:Y:S04]  /*7930*/  SHF.R.U32.HI R3, RZ, 0x15, R3 ;  /* 0x00000015ff037819 */ /* 0x000fe80000011603 */
[----:B------:R-:W-:Y:S11]  /*7940*/  LOP3.LUT P0, RZ, R3, 0x3, R68, 0x48, !PT ;  /* 0x0000000303ff7812 */ /* 0x000ff60007804844 */
[----:B------:R-:W-:Y:S02]  /*7950*/  @!UPT UIADD3 URZ, UPT, UPT, URZ, URZ, URZ ;  /* 0x000000fffffff290 */ /* 0x000fe4000fffe0ff */
[----:B------:R-:W-:Y:S05]  /*7960*/  @!P0 BRA `(.L_x_130) ;  /* 0x0000000000408947 */ /* 0x000fea0003800000 */
[----:B------:R-:W4:Y:S01]  /*7970*/  LDCU.64 UR8, c[0x4][0x70] ;  /* 0x01000e00ff0877ac */ /* 0x000f220008000a00 */
[----:B------:R-:W-:Y:S01]  /*7980*/  MOV R3, 0x0 ;  /* 0x0000000000037802 */ /* 0x000fe20000000f00 */
[----:B------:R-:W-:Y:S02]  /*7990*/  HFMA2 R12, -RZ, RZ, 0, 5.9604644775390625e-08 ;  /* 0x00000001ff0c7431 */ /* 0x000fe400000001ff */
[----:B------:R-:W-:Y:S02]  /*79a0*/  IMAD.MOV.U32 R8, RZ, RZ, 0x192 ;  /* 0x00000192ff087424 */ /* 0x000fe400078e00ff */
[----:B------:R-:W-:Y:S01]  /*79b0*/  IMAD.MOV.U32 R13, RZ, RZ, RZ ;  /* 0x000000ffff0d7224 */ /* 0x000fe200078e00ff */
[----:B------:R-:W5:Y:S01]  /*79c0*/  LDCU.64 UR6, c[0x4][0x78] ;  /* 0x01000f00ff0677ac */ /* 0x000f620008000a00 */
[----:B---3--:R-:W3:Y:S01]  /*79d0*/  LDC.64 R2, c[0x4][R3] ;  /* 0x0100000003027b82 */ /* 0x008ee20000000a00 */
[----:B------:R-:W2:Y:S01]  /*79e0*/  LDCU.64 UR4, c[0x4][0x10] ;  /* 0x01000200ff0477ac */ /* 0x000ea20008000a00 */
[----:B----4-:R-:W-:Y:S01]  /*79f0*/  MOV R5, UR9 ;  /* 0x0000000900057c02 */ /* 0x010fe20008000f00 */
[----:B------:R-:W-:Y:S01]  /*7a00*/  IMAD.U32 R4, RZ, RZ, UR8 ;  /* 0x00000008ff047e24 */ /* 0x000fe2000f8e00ff */
[----:B-----5:R-:W-:Y:S01]  /*7a10*/  MOV R7, UR7 ;  /* 0x0000000700077c02 */ /* 0x020fe20008000f00 */
[----:B------:R-:W-:Y:S01]  /*7a20*/  IMAD.U32 R6, RZ, RZ, UR6 ;  /* 0x00000006ff067e24 */ /* 0x000fe2000f8e00ff */
[----:B--2---:R-:W-:Y:S01]  /*7a30*/  MOV R11, UR5 ;  /* 0x00000005000b7c02 */ /* 0x004fe20008000f00 */
[----:B------:R-:W-:Y:S02]  /*7a40*/  IMAD.U32 R10, RZ, RZ, UR4 ;  /* 0x00000004ff0a7e24 */ /* 0x000fe4000f8e00ff */
[----:B------:R-:W-:Y:S07]  /*7a50*/  LEPC R20, `(.L_x_130) ;  /* 0x000000001014794e */ /* 0x000fee0000000000 */
[----:B-1-3--:R-:W-:Y:S05]  /*7a60*/  CALL.ABS.NOINC R2 ;  /* 0x0000000002007343 */ /* 0x00afea0003c00000 */
.L_x_130:
[----:B------:R-:W-:Y:S01]  /*7a70*/  ISETP.NE.AND P0, PT, R79, RZ, PT ;  /* 0x000000ff4f00720c */ /* 0x000fe20003f05270 */
[----:B------:R-:W-:Y:S05]  /*7a80*/  WARPSYNC.ALL ;  /* 0x0000000000007948 */ /* 0x000fea0003800000 */
[----:B------:R-:W-:Y:S01]  /*7a90*/  R2UR UR4, R25 ;  /* 0x00000000190472ca */ /* 0x000fe200000e0000 */
[----:B------:R-:W-:Y:S01]  /*7aa0*/  USHF.L.U32 UR6, UR47, 0xd, URZ ;  /* 0x0000000d2f067899 */ /* 0x000fe200080006ff */
[----:B------:R-:W-:Y:S01]  /*7ab0*/  IADD3 R82, PT, PT, R82, 0x100, RZ ;  /* 0x0000010052527810 */ /* 0x000fe20007ffe0ff */
[----:B------:R-:W-:Y:S03]  /*7ac0*/  BSSY.RECONVERGENT B0, `(.L_x_131) ;  /* 0x0000044000007945 */ /* 0x000fe60003800200 */
[----:B------:R-:W-:Y:S02]  /*7ad0*/  LOP3.LUT R82, R82, 0xfefffff8, RZ, 0xc0, !PT ;  /* 0xfefffff852527812 */ /* 0x000fe400078ec0ff */
[----:B------:R-:W-:Y:S04]  /*7ae0*/  IADD3 R20, PT, PT, R78, UR6, RZ ;  /* 0x000000064e147c10 */ /* 0x000fe8000fffe0ff */
[-C--:B------:R-:W-:Y:S01]  /*7af0*/  IADD3 R84, PT, PT, R84, R20.reuse, RZ ;  /* 0x0000001454547210 */ /* 0x080fe20007ffe0ff */
[----:B---3--:R-:W3:Y:S01]  /*7b00*/  LDTM.x16 R4, tmem[UR4+0x10] ;  /* 0x00001004000479ee */ /* 0x008ee20008240000 */
[----:B------:R-:W-:Y:S01]  /*7b10*/  NOP ;  /* 0x0000000000007918 */ /* 0x000fe20000000000 */
[----:B---3--:R3:W-:Y:S01]  /*7b20*/  SYNCS.ARRIVE.TRANS64.RED.A1T0 RZ, [R82+URZ], RZ ;  /* 0x000000ff52ff79a7 */ /* 0x0087e200081004ff */
[----:B------:R-:W-:Y:S02]  /*7b30*/  IADD3 R83, PT, PT, R83, R20, RZ ;  /* 0x0000001453537210 */ /* 0x000fe40007ffe0ff */
[----:B------:R-:W-:Y:S01]  /*7b40*/  IADD3 R20, PT, PT, R77, R84, RZ ;  /* 0x000000544d147210 */ /* 0x000fe20007ffe0ff */
[C---:B------:R-:W-:Y:S01]  /*7b50*/  FMUL R3, R24.reuse, R4 ;  /* 0x0000000418037220 */ /* 0x040fe20000400000 */
[C---:B------:R-:W-:Y:S01]  /*7b60*/  FMUL R0, R24.reuse, R5 ;  /* 0x0000000518007220 */ /* 0x040fe20000400000 */
[C---:B------:R-:W-:Y:S01]  /*7b70*/  FMUL R5, R24.reuse, R6 ;  /* 0x0000000618057220 */ /* 0x040fe20000400000 */
[----:B------:R-:W-:Y:S01]  /*7b80*/  FMUL R2, R24, R7 ;  /* 0x0000000718027220 */ /* 0x000fe20000400000 */
[----:B-1----:R-:W-:Y:S01]  /*7b90*/  FFMA R28, R26, R44, R3 ;  /* 0x0000002c1a1c7223 */ /* 0x002fe20000000003 */
        /* <DEDUP_REMOVED lines=10> */
[----:B------:R3:W-:Y:S01]  /*7c40*/  STS.128 [R78+UR6], R28 ;  /* 0x0000001c4e007988 */ /* 0x0007e20008000c06 */
        /* <DEDUP_REMOVED lines=25> */
[----:B-1----:R-:W1:Y:S02]  /*7de0*/  FENCE.VIEW.ASYNC.S ;  /* 0x00000000000073c6 */ /* 0x002e640000000000 */
[----:B-1----:R-:W-:Y:S06]  /*7df0*/  BAR.SYNC.DEFER_BLOCKING 0x1, 0x80 ;  /* 0x0042000000007b1d */ /* 0x002fec0000010000 */
[----:B------:R-:W-:Y:S05]  /*7e00*/  @P0 BRA `(.L_x_132) ;  /* 0x00000000003c0947 */ /* 0x000fea0003800000 */
[----:B------:R-:W1:Y:S01]  /*7e10*/  LDCU.64 UR10, c[0x0][0x348] ;  /* 0x00006900ff0a77ac */ /* 0x000e620008000a00 */
[----:B------:R-:W-:Y:S02]  /*7e20*/  UIADD3 UR5, UPT, UPT, UR49, UR6, URZ ;  /* 0x0000000631057290 */ /* 0x000fe4000fffe0ff */
[----:B------:R-:W-:Y:S02]  /*7e30*/  UIADD3 UR13, UPT, UPT, UR45, 0x10, URZ ;  /* 0x000000102d0d7890 */ /* 0x000fe4000fffe0ff */
[----:B------:R-:W-:Y:S02]  /*7e40*/  UIADD3 UR12, UPT, UPT, UR5, 0x200, URZ ;  /* 0x00000200050c7890 */ /* 0x000fe4000fffe0ff */
[----:B------:R-:W-:Y:S01]  /*7e50*/  UIADD3 UR8, UPT, UPT, UR5, 0x1200, URZ ;  /* 0x0000120005087890 */ /* 0x000fe2000fffe0ff */
[----:B------:R-:W-:Y:S01]  /*7e60*/  UMOV UR14, UR46 ;  /* 0x0000002e000e7c82 */ /* 0x000fe20008000000 */
[----:B------:R-:W-:Y:S01]  /*7e70*/  UMOV UR15, UR36 ;  /* 0x00000024000f7c82 */ /* 0x000fe20008000000 */
[----:B------:R-:W-:Y:S02]  /*7e80*/  UIADD3 UR9, UPT, UPT, UR45, 0x30, URZ ;  /* 0x000000302d097890 */ /* 0x000fe4000fffe0ff */
[----:B-1----:R-:W-:Y:S03]  /*7e90*/  UIADD3 UR4, UP0, UPT, UR10, 0x680, URZ ;  /* 0x000006800a047890 */ /* 0x002fe6000ff1e0ff */
[----:B------:R-:W-:Y:S01]  /*7ea0*/  UMOV UR10, UR46 ;  /* 0x0000002e000a7c82 */ /* 0x000fe20008000000 */
[----:B------:R-:W-:Y:S03]  /*7eb0*/  UIADD3.X UR5, UPT, UPT, URZ, UR11, URZ, UP0, !UPT ;  /* 0x0000000bff057290 */ /* 0x000fe600087fe4ff */
[----:B------:R-:W-:Y:S06]  /*7ec0*/  UMOV UR11, UR36 ;  /* 0x00000024000b7c82 */ /* 0x000fec0008000000 */
[----:B------:R1:W-:Y:S01]  /*7ed0*/  UTMASTG.3D [UR12], [UR4] ;  /* 0x0000000c040073b5 */ /* 0x0003e20008010000 */
[----:B------:R1:W-:Y:S02]  /*7ee0*/  UTMASTG.3D [UR8], [UR4] ;  /* 0x00000008040073b5 */ /* 0x0003e40008010000 */
[----:B-1----:R0:W-:Y:S02]  /*7ef0*/  UTMACMDFLUSH ;  /* 0x00000000000079b7 */ /* 0x0021e40000000000 */
.L_x_132:
[----:B------:R-:W-:Y:S05]  /*7f00*/  BSYNC.RECONVERGENT B0 ;  /* 0x0000000000007941 */ /* 0x000fea0003800200 */
.L_x_131:
[----:B------:R-:W-:Y:S01]  /*7f10*/  UIADD3 UR4, UPT, UPT, UR47, 0x1, URZ ;  /* 0x000000012f047890 */ /* 0x000fe2000fffe0ff */
[----:B------:R-:W-:Y:S03]  /*7f20*/  BSSY.RECONVERGENT B0, `(.L_x_133) ;  /* 0x0000008000007945 */ /* 0x000fe60003800200 */
[----:B------:R-:W-:Y:S04]  /*7f30*/  UISETP.NE.AND UP0, UPT, UR4, 0x3, UPT ;  /* 0x000000030400788c */ /* 0x000fe8000bf05270 */
[----:B------:R-:W-:Y:S02]  /*7f40*/  UISETP.EQ.XOR UP1, UPT, UR44, 0x3, !UP0 ;  /* 0x000000032c00788c */ /* 0x000fe4000c722a70 */
[----:B------:R-:W-:Y:S02]  /*7f50*/  USEL UR48, UR4, URZ, UP0 ;  /* 0x000000ff04307287 */ /* 0x000fe40008000000 */
[----:B------:R-:W-:Y:S04]  /*7f60*/  USEL UR5, URZ, 0x1, !UP1 ;  /* 0x00000001ff057887 */ /* 0x000fe8000c800000 */
[----:B------:R-:W-:Y:S01]  /*7f70*/  ULOP3.LUT UR52, UR52, UR5, URZ, 0x3c, !UPT ;  /* 0x0000000534347292 */ /* 0x000fe2000f8e3cff */
[----:B------:R-:W-:Y:S11]  /*7f80*/  @P0 BRA `(.L_x_134) ;  /* 0x0000000000040947 */ /* 0x000ff60003800000 */
[----:B------:R-:W-:Y:S04]  /*7f90*/  DEPBAR.LE SB0, 0x1 ;  /* 0x000080400000791a */ /* 0x000fe80000000000 */
.L_x_134:
[----:B------:R-:W-:Y:S05]  /*7fa0*/  BSYNC.RECONVERGENT B0 ;  /* 0x0000000000007941 */ /* 0x000fea0003800200 */
.L_x_133:
[----:B------:R-:W-:Y:S01]  /*7fb0*/  BAR.SYNC.DEFER_BLOCKING 0x1, 0x80 ;  /* 0x0042000000007b1d */ /* 0x000fe20000010000 */
[----:B------:R-:W-:Y:S01]  /*7fc0*/  UISETP.NE.AND UP0, UPT, UR51, -0x2, UPT ;  /* 0xfffffffe3300788c */ /* 0x000fe2000bf05270 */
[----:B------:R-:W-:Y:S08]  /*7fd0*/  IADD3 R0, PT, PT, R22, 0x1, RZ ;  /* 0x0000000116007810 */ /* 0x000ff00007ffe0ff */
[----:B------:R-:W-:Y:S05]  /*7fe0*/  BRA.U !UP0, `(.L_x_135) ;  /* 0x0000000108287547 */ /* 0x000fea000b800000 */
[----:B------:R-:W-:Y:S01]  /*7ff0*/  ISETP.NE.AND P0, PT, R81, RZ, PT ;  /* 0x000000ff5100720c */ /* 0x000fe20003f05270 */
[----:B------:R-:W-:Y:S01]  /*8000*/  IMAD.U32 R3, RZ, RZ, UR50 ;  /* 0x00000032ff037e24 */ /* 0x000fe2000f8e00ff */
[----:B------:R-:W-:Y:S01]  /*8010*/  UIADD3 UR4, UPT, UPT, UR50, 0x1, URZ ;  /* 0x0000000132047890 */ /* 0x000fe2000fffe0ff */
[----:B------:R-:W-:Y:S03]  /*8020*/  IMAD.U32 R2, RZ, RZ, UR53 ;  /* 0x00000035ff027e24 */ /* 0x000fe6000f8e00ff */
[----:B------:R-:W-:Y:S04]  /*8030*/  UISETP.NE.AND UP0, UPT, UR4, 0x3, UPT ;  /* 0x000000030400788c */ /* 0x000fe8000bf05270 */
[----:B------:R-:W-:Y:S03]  /*8040*/  USEL UR50, UR4, URZ, UP0 ;  /* 0x000000ff04327287 */ /* 0x000fe60008000000 */
[----:B------:R-:W-:Y:S05]  /*8050*/  @P0 LEA R3, R3, UR49, 0x3 ;  /* 0x0000003103030c11 */ /* 0x000fea000f8e18ff */
[----:B------:R-:W-:Y:S05]  /*8060*/  @P0 VIADD R3, R3, 0x98 ;  /* 0x0000009803030836 */ /* 0x000fea0000000000 */
[----:B------:R-:W-:Y:S04]  /*8070*/  @P0 PRMT R2, R2, 0x654, R3 ;  /* 0x0000065402020816 */ /* 0x000fe80000000003 */
[----:B------:R1:W-:Y:S03]  /*8080*/  @P0 SYNCS.ARRIVE.TRANS64.RED.A1T0 RZ, [R2+URZ], RZ ;  /* 0x000000ff02ff09a7 */ /* 0x0003e600081004ff */
.L_x_135:
[----:B------:R-:W-:Y:S01]  /*8090*/  R2UR UR5, R69 ;  /* 0x00000000450572ca */ /* 0x000fe200000e0000 */
[----:B------:R-:W-:Y:S01]  /*80a0*/  UISETP.NE.AND UP0, UPT, UR63, URZ, UPT ;  /* 0x000000ff3f00728c */ /* 0x000fe2000bf05270 */
[----:B------:R-:W-:Y:S01]  /*80b0*/  R2UR UR4, R70 ;  /* 0x00000000460472ca */ /* 0x000fe200000e0000 */
[----:B------:R-:W-:Y:S01]  /*80c0*/  UIADD3 UR51, UPT, UPT, UR51, 0x2, URZ ;  /* 0x0000000233337890 */ /* 0x000fe2000fffe0ff */
[----:B------:R-:W-:Y:S01]  /*80d0*/  ISETP.NE.AND P0, PT, R72, 0x2, PT ;  /* 0x000000024800780c */ /* 0x000fe20003f05270 */
[----:B------:R-:W-:Y:S01]  /*80e0*/  UMOV UR36, UR62 ;  /* 0x0000003e00247c82 */ /* 0x000fe20008000000 */
[----:B------:R-:W-:Y:S02]  /*80f0*/  ISETP.NE.AND P1, PT, R0, 0x4, PT ;  /* 0x000000040000780c */ /* 0x000fe40003f25270 */
[----:B-1----:R-:W-:Y:S02]  /*8100*/  SEL R2, RZ, 0x1, P0 ;  /* 0x00000001ff027807 */ /* 0x002fe40000000000 */
[----:B------:R-:W-:Y:S02]  /*8110*/  SEL R3, RZ, 0x1, P1 ;  /* 0x00000001ff037807 */ /* 0x000fe40000800000 */
[----:B------:R-:W-:Y:S01]  /*8120*/  LOP3.LUT R75, R75, R2, RZ, 0x3c, !PT ;  /* 0x000000024b4b7212 */ /* 0x000fe200078e3cff */
[----:B------:R-:W-:Y:S01]  /*8130*/  UIADD3 UR26, UPT, UPT, UR37, UR5, URZ ;  /* 0x00000005251a7290 */ /* 0x000fe2000fffe0ff */
[----:B------:R-:W-:Y:S01]  /*8140*/  LOP3.LUT R76, R76, R3, RZ, 0x3c, !PT ;  /* 0x000000034c4c7212 */ /* 0x000fe200078e3cff */
[----:B------:R-:W-:Y:S01]  /*8150*/  UIADD3 UR20, UPT, UPT, UR38, UR4, URZ ;  /* 0x0000000426147290 */ /* 0x000fe2000fffe0ff */
[----:B------:R-:W-:Y:S02]  /*8160*/  SEL R72, R72, RZ, P0 ;  /* 0x000000ff48487207 */ /* 0x000fe40000000000 */
[----:B------:R-:W-:Y:S01]  /*8170*/  SEL R22, R0, RZ, P1 ;  /* 0x000000ff00167207 */ /* 0x000fe20000800000 */
[----:B------:R-:W-:Y:S08]  /*8180*/  BRA.U UP0, `(.L_x_136) ;  /* 0xffffffdd00fc7547 */ /* 0x000ff0000b83ffff */
[----:B------:R-:W1:Y:S01]  /*8190*/  LDCU.64 UR4, c[0x0][0x888] ;  /* 0x00011100ff0477ac */ /* 0x000e620008000a00 */
[----:B------:R-:W4:Y:S01]  /*81a0*/  LDCU.64 UR6, c[0x0][0x890] ;  /* 0x00011200ff0677ac */ /* 0x000f220008000a00 */
[----:B-1----:R-:W-:Y:S02]  /*81b0*/  ISETP.NE.U32.AND P2, PT, RZ, UR4, PT ;  /* 0x00000004ff007c0c */ /* 0x002fe4000bf45070 */
[----:B----4-:R-:W-:Y:S02]  /*81c0*/  ISETP.NE.U32.AND P1, PT, RZ, UR6, PT ;  /* 0x00000006ff007c0c */ /* 0x010fe4000bf25070 */
[----:B------:R-:W-:Y:S02]  /*81d0*/  ISETP.NE.AND.EX P2, PT, RZ, UR5, PT, P2 ;  /* 0x00000005ff007c0c */ /* 0x000fe4000bf45320 */
[----:B------:R-:W-:-:S13]  /*81e0*/  ISETP.NE.AND.EX P0, PT, RZ, UR7, PT, P1 ;  /* 0x00000007ff007c0c */ /* 0x000fda000bf05310 */
[----:B------:R-:W-:Y:S05]  /*81f0*/  @P2 BRA P0, `(.L_x_137) ;  /* 0x00000000003c2947 */ /* 0x000fea0000000000 */
[----:B------:R-:W-:-:S13]  /*8200*/  ISETP.NE.AND.EX P1, PT, RZ, UR7, PT, P1 ;  /* 0x00000007ff007c0c */ /* 0x000fda000bf25310 */
[----:B------:R-:W-:Y:S05]  /*8210*/  @P1 BRA `(.L_x_138) ;  /* 0x00000000000c1947 */ /* 0x000fea0003800000 */
[----:B------:R-:W-:-:S13]  /*8220*/  FSETP.NEU.AND P0, PT, R26, RZ, PT ;  /* 0x000000ff1a00720b */ /* 0x000fda0003f0d000 */
[----:B------:R-:W-:Y:S05]  /*8230*/  @!P0 EXIT ;  /* 0x000000000000894d */ /* 0x000fea0003800000 */
[----:B------:R-:W-:Y:S05]  /*8240*/  BRA `(.L_x_137) ;  /* 0x0000000000287947 */ /* 0x000fea0003800000 */
.L_x_138:
[----:B------:R-:W-:Y:S01]  /*8250*/  ISETP.NE.AND P0, PT, R71, RZ, PT ;  /* 0x000000ff4700720c */ /* 0x000fe20003f05270 */
[----:B------:R-:W-:-:S12]  /*8260*/  BSSY.RECONVERGENT B0, `(.L_x_137) ;  /* 0x0000008000007945 */ /* 0x000fd80003800200 */
[----:B------:R-:W-:Y:S05]  /*8270*/  @P0 BRA `(.L_x_139) ;  /* 0x0000000000100947 */ /* 0x000fea0003800000 */
[----:B------:R-:W-:-:S04]  /*8280*/  ISETP.NE.U32.AND P0, PT, RZ, UR4, PT ;  /* 0x00000004ff007c0c */ /* 0x000fc8000bf05070 */
[----:B------:R-:W-:-:S13]  /*8290*/  ISETP.NE.AND.EX P0, PT, RZ, UR5, PT, P0 ;  /* 0x00000005ff007c0c */ /* 0x000fda000bf05300 */
[----:B------:R-:W-:Y:S05]  /*82a0*/  @!P0 EXIT ;  /* 0x000000000000894d */ /* 0x000fea0003800000 */
[----:B------:R-:W-:Y:S05]  /*82b0*/  BRA `(.L_x_140) ;  /* 0x0000000000087947 */ /* 0x000fea0003800000 */
.L_x_139:
[----:B------:R-:W-:-:S13]  /*82c0*/  FSETP.NEU.AND P0, PT, R26, RZ, PT ;  /* 0x000000ff1a00720b */ /* 0x000fda0003f0d000 */
[----:B------:R-:W-:Y:S05]  /*82d0*/  @!P0 EXIT ;  /* 0x000000000000894d */ /* 0x000fea0003800000 */
.L_x_140:
[----:B------:R-:W-:Y:S05]  /*82e0*/  BSYNC.RECONVERGENT B0 ;  /* 0x0000000000007941 */ /* 0x000fea0003800200 */
.L_x_137:
[----:B------:R-:W-:Y:S01]  /*82f0*/  ULEA UR6, UR50, UR49, 0x3 ;  /* 0x0000003132067291 */ /* 0x000fe2000f8e18ff */
[----:B------:R-:W-:-:S04]  /*8300*/  DEPBAR.LE SB0, 0x0 ;  /* 0x000080000000791a */ /* 0x000fc80000000000 */
[----:B------:R-:W-:-:S04]  /*8310*/  UIADD3 UR6, UPT, UPT, UR6, 0x98, URZ ;  /* 0x0000009806067890 */ /* 0x000fc8000fffe0ff */
[----:B------:R-:W-:-:S09]  /*8320*/  UPRMT UR6, UR53, 0x654, UR6 ;  /* 0x0000065435067896 */ /* 0x000fd20008000006 */
[----:B------:R-:W-:Y:S01]  /*8330*/  SYNCS.ARRIVE.TRANS64.RED.A1T0 RZ, [UR6], RZ ;  /* 0x000000ffffff79a7 */ /* 0x000fe20008100406 */
[----:B------:R-:W-:Y:S05]  /*8340*/  EXIT ;  /* 0x000000000000794d */ /* 0x000fea0003800000 */
.L_x_24:
[----:B--2---:R2:W3:Y:S02]  /*8350*/  SYNCS.PHASECHK.TRANS64.TRYWAIT P0, [R3+URZ+0x130], R2 ;  /* 0x00013002030075a7 */ /* 0x0044e400080011ff */
[----:B---3--:R-:W-:Y:S05]  /*8360*/  @!P0 NANOSLEEP.SYNCS 0x989680 ;  /* 0x009896800000895d */ /* 0x008fea0003900000 */
[----:B------:R-:W3:Y:S02]  /*8370*/  @!P0 SYNCS.PHASECHK.TRANS64 P0, [R3+URZ+0x130], R2 ;  /* 0x00013002030085a7 */ /* 0x000ee400080010ff */
[----:B---3--:R-:W-:Y:S05]  /*8380*/  @!P0 BRA `(.L_x_24) ;  /* 0xfffffffc00f08947 */ /* 0x008fea000383ffff */
[----:B------:R-:W-:Y:S05]  /*8390*/  BRA `(.L_x_141) ;  /* 0xffffff9800747947 */ /* 0x000fea000383ffff */
.L_x_27:
[----:B-1----:R-:W-:-:S07]  /*83a0*/  MOV R0, UR6 ;  /* 0x0000000600007c02 */ /* 0x002fce0008000f00 */
.L_x_142:
[----:B-1----:R1:W2:Y:S02]  /*83b0*/  SYNCS.PHASECHK.TRANS64.TRYWAIT P0, [R0+URZ+0x40], R3 ;  /* 0x00004003000075a7 */ /* 0x0022a400080011ff */
[----:B--2---:R-:W-:Y:S05]  /*83c0*/  @!P0 NANOSLEEP.SYNCS 0x989680 ;  /* 0x009896800000895d */ /* 0x004fea0003900000 */
[----:B------:R-:W2:Y:S02]  /*83d0*/  @!P0 SYNCS.PHASECHK.TRANS64 P0, [R0+URZ+0x40], R3 ;  /* 0x00004003000085a7 */ /* 0x000ea400080010ff */
[----:B--2---:R-:W-:Y:S05]  /*83e0*/  @!P0 BRA `(.L_x_142) ;  /* 0xfffffffc00f08947 */ /* 0x004fea000383ffff */
[----:B------:R-:W-:Y:S05]  /*83f0*/  BRA `(.L_x_26) ;  /* 0xffffff9800cc7947 */ /* 0x000fea000383ffff */
.L_x_36:
[----:B-1----:R-:W-:-:S07]  /*8400*/  MOV R0, UR7 ;  /* 0x0000000700007c02 */ /* 0x002fce0008000f00 */
.L_x_143:
[----:B-1----:R1:W2:Y:S02]  /*8410*/  SYNCS.PHASECHK.TRANS64.TRYWAIT P0, [R0+URZ+0x40], R3 ;  /* 0x00004003000075a7 */ /* 0x0022a400080011ff */
[----:B--2---:R-:W-:Y:S05]  /*8420*/  @!P0 NANOSLEEP.SYNCS 0x989680 ;  /* 0x009896800000895d */ /* 0x004fea0003900000 */
[----:B------:R-:W2:Y:S02]  /*8430*/  @!P0 SYNCS.PHASECHK.TRANS64 P0, [R0+URZ+0x40], R3 ;  /* 0x00004003000085a7 */ /* 0x000ea400080010ff */
[----:B--2---:R-:W-:Y:S05]  /*8440*/  @!P0 BRA `(.L_x_143) ;  /* 0xfffffffc00f08947 */ /* 0x004fea000383ffff */
[----:B------:R-:W-:Y:S05]  /*8450*/  BRA `(.L_x_35) ;  /* 0xffffff9c00dc7947 */ /* 0x000fea000383ffff */
.L_x_43:
[----:B-1----:R1:W4:Y:S02]  /*8460*/  SYNCS.PHASECHK.TRANS64.TRYWAIT P0, [R3+URZ+0xc0], R0 ;  /* 0x0000c000030075a7 */ /* 0x00232400080011ff */
[----:B----4-:R-:W-:Y:S05]  /*8470*/  @!P0 NANOSLEEP.SYNCS 0x989680 ;  /* 0x009896800000895d */ /* 0x010fea0003900000 */
[----:B------:R-:W4:Y:S02]  /*8480*/  @!P0 SYNCS.PHASECHK.TRANS64 P0, [R3+URZ+0xc0], R0 ;  /* 0x0000c000030085a7 */ /* 0x000f2400080010ff */
[----:B----4-:R-:W-:Y:S05]  /*8490*/  @!P0 BRA `(.L_x_43) ;  /* 0xfffffffc00f08947 */ /* 0x010fea000383ffff */
[----:B------:R-:W-:Y:S05]  /*84a0*/  BRA `(.L_x_144) ;  /* 0xffffffa000cc7947 */ /* 0x000fea000383ffff */
.L_x_47:
[----:B-1----:R-:W-:-:S07]  /*84b0*/  MOV R0, UR4 ;  /* 0x0000000400007c02 */ /* 0x002fce0008000f00 */
.L_x_145:
[----:B-1----:R1:W2:Y:S02]  /*84c0*/  SYNCS.PHASECHK.TRANS64.TRYWAIT P0, [R0+URZ], R3 ;  /* 0x00000003000075a7 */ /* 0x0022a400080011ff */
[----:B--2---:R-:W-:Y:S05]  /*84d0*/  @!P0 NANOSLEEP.SYNCS 0x989680 ;  /* 0x009896800000895d */ /* 0x004fea0003900000 */
[----:B------:R-:W2:Y:S02]  /*84e0*/  @!P0 SYNCS.PHASECHK.TRANS64 P0, [R0+URZ], R3 ;  /* 0x00000003000085a7 */ /* 0x000ea400080010ff */
[----:B--2---:R-:W-:Y:S05]  /*84f0*/  @!P0 BRA `(.L_x_145) ;  /* 0xfffffffc00f08947 */ /* 0x004fea000383ffff */
[----:B------:R-:W-:Y:S05]  /*8500*/  BRA `(.L_x_146) ;  /* 0xffffffa800787947 */ /* 0x000fea000383ffff */
.L_x_48:
[----:B------:R-:W-:-:S07]  /*8510*/  MOV R0, UR5 ;  /* 0x0000000500007c02 */ /* 0x000fce0008000f00 */
.L_x_147:
[----:B-1----:R1:W2:Y:S02]  /*8520*/  SYNCS.PHASECHK.TRANS64.TRYWAIT P0, [R0+URZ], R3 ;  /* 0x00000003000075a7 */ /* 0x0022a400080011ff */
[----:B--2---:R-:W-:Y:S05]  /*8530*/  @!P0 NANOSLEEP.SYNCS 0x989680 ;  /* 0x009896800000895d */ /* 0x004fea0003900000 */
[----:B------:R-:W2:Y:S02]  /*8540*/  @!P0 SYNCS.PHASECHK.TRANS64 P0, [R0+URZ], R3 ;  /* 0x00000003000085a7 */ /* 0x000ea400080010ff */
[----:B--2---:R-:W-:Y:S05]  /*8550*/  @!P0 BRA `(.L_x_147) ;  /* 0xfffffffc00f08947 */ /* 0x004fea000383ffff */
[----:B------:R-:W-:Y:S05]  /*8560*/  BRA `(.L_x_148) ;  /* 0xffffffa800847947 */ /* 0x000fea000383ffff */
.L_x_49:
[----:B------:R-:W-:-:S07]  /*8570*/  MOV R0, UR5 ;  /* 0x0000000500007c02 */ /* 0x000fce0008000f00 */
.L_x_149:
[----:B-1----:R1:W2:Y:S02]  /*8580*/  SYNCS.PHASECHK.TRANS64.TRYWAIT P0, [R0+URZ], R3 ;  /* 0x00000003000075a7 */ /* 0x0022a400080011ff */
[----:B--2---:R-:W-:Y:S05]  /*8590*/  @!P0 NANOSLEEP.SYNCS 0x989680 ;  /* 0x009896800000895d */ /* 0x004fea0003900000 */
[----:B------:R-:W2:Y:S02]  /*85a0*/  @!P0 SYNCS.PHASECHK.TRANS64 P0, [R0+URZ], R3 ;  /* 0x00000003000085a7 */ /* 0x000ea400080010ff */
[----:B--2---:R-:W-:Y:S05]  /*85b0*/  @!P0 BRA `(.L_x_149) ;  /* 0xfffffffc00f08947 */ /* 0x004fea000383ffff */
[----:B------:R-:W-:Y:S05]  /*85c0*/  BRA `(.L_x_150) ;  /* 0xffffffa800907947 */ /* 0x000fea000383ffff */
.L_x_50:
[----:B------:R-:W-:-:S07]  /*85d0*/  MOV R0, UR5 ;  /* 0x0000000500007c02 */ /* 0x000fce0008000f00 */
.L_x_151:
[----:B-1----:R1:W2:Y:S02]  /*85e0*/  SYNCS.PHASECHK.TRANS64.TRYWAIT P0, [R0+URZ], R3 ;  /* 0x00000003000075a7 */ /* 0x0022a400080011ff */
[----:B--2---:R-:W-:Y:S05]  /*85f0*/  @!P0 NANOSLEEP.SYNCS 0x989680 ;  /* 0x009896800000895d */ /* 0x004fea0003900000 */
[----:B------:R-:W2:Y:S02]  /*8600*/  @!P0 SYNCS.PHASECHK.TRANS64 P0, [R0+URZ], R3 ;  /* 0x00000003000085a7 */ /* 0x000ea400080010ff */
[----:B--2---:R-:W-:Y:S05]  /*8610*/  @!P0 BRA `(.L_x_151) ;  /* 0xfffffffc00f08947 */ /* 0x004fea000383ffff */
[----:B------:R-:W-:Y:S05]  /*8620*/  BRA `(.L_x_152) ;  /* 0xffffffa8009c7947 */ /* 0x000fea000383ffff */
.L_x_51:
[----:B------:R-:W-:-:S07]  /*8630*/  MOV R0, UR5 ;  /* 0x0000000500007c02 */ /* 0x000fce0008000f00 */
.L_x_153:
[----:B-1----:R1:W2:Y:S02]  /*8640*/  SYNCS.PHASECHK.TRANS64.TRYWAIT P0, [R0+URZ], R3 ;  /* 0x00000003000075a7 */ /* 0x0022a400080011ff */
[----:B--2---:R-:W-:Y:S05]  /*8650*/  @!P0 NANOSLEEP.SYNCS 0x989680 ;  /* 0x009896800000895d */ /* 0x004fea0003900000 */
[----:B------:R-:W2:Y:S02]  /*8660*/  @!P0 SYNCS.PHASECHK.TRANS64 P0, [R0+URZ], R3 ;  /* 0x00000003000085a7 */ /* 0x000ea400080010ff */
[----:B--2---:R-:W-:Y:S05]  /*8670*/  @!P0 BRA `(.L_x_153) ;  /* 0xfffffffc00f08947 */ /* 0x004fea000383ffff */
[----:B------:R-:W-:Y:S05]  /*8680*/  BRA `(.L_x_154) ;  /* 0xffffffa800a87947 */ /* 0x000fea000383ffff */
.L_x_52:
[----:B------:R-:W-:-:S07]  /*8690*/  MOV R0, UR5 ;  /* 0x0000000500007c02 */ /* 0x000fce0008000f00 */
.L_x_155:
[----:B-1----:R1:W2:Y:S02]  /*86a0*/  SYNCS.PHASECHK.TRANS64.TRYWAIT P0, [R0+URZ], R3 ;  /* 0x00000003000075a7 */ /* 0x0022a400080011ff */
[----:B--2---:R-:W-:Y:S05]  /*86b0*/  @!P0 NANOSLEEP.SYNCS 0x989680 ;  /* 0x009896800000895d */ /* 0x004fea0003900000 */
[----:B------:R-:W2:Y:S02]  /*86c0*/  @!P0 SYNCS.PHASECHK.TRANS64 P0, [R0+URZ], R3 ;  /* 0x00000003000085a7 */ /* 0x000ea400080010ff */
[----:B--2---:R-:W-:Y:S05]  /*86d0*/  @!P0 BRA `(.L_x_155) ;  /* 0xfffffffc00f08947 */ /* 0x004fea000383ffff */
[----:B------:R-:W-:Y:S05]  /*86e0*/  BRA `(.L_x_156) ;  /* 0xffffffa800b47947 */ /* 0x000fea000383ffff */
.L_x_53:
[----:B------:R-:W-:-:S07]  /*86f0*/  MOV R0, UR5 ;  /* 0x0000000500007c02 */ /* 0x000fce0008000f00 */
.L_x_157:
[----:B-1----:R1:W2:Y:S02]  /*8700*/  SYNCS.PHASECHK.TRANS64.TRYWAIT P0, [R0+URZ], R3 ;  /* 0x00000003000075a7 */ /* 0x0022a400080011ff */
[----:B--2---:R-:W-:Y:S05]  /*8710*/  @!P0 NANOSLEEP.SYNCS 0x989680 ;  /* 0x009896800000895d */ /* 0x004fea0003900000 */
[----:B------:R-:W2:Y:S02]  /*8720*/  @!P0 SYNCS.PHASECHK.TRANS64 P0, [R0+URZ], R3 ;  /* 0x00000003000085a7 */ /* 0x000ea400080010ff */
[----:B--2---:R-:W-:Y:S05]  /*8730*/  @!P0 BRA `(.L_x_157) ;  /* 0xfffffffc00f08947 */ /* 0x004fea000383ffff */
[----:B------:R-:W-:Y:S05]  /*8740*/  BRA `(.L_x_158) ;  /* 0xffffffa800c07947 */ /* 0x000fea000383ffff */
.L_x_56:
[----:B-1----:R1:W2:Y:S02]  /*8750*/  SYNCS.PHASECHK.TRANS64.TRYWAIT P0, [R2+URZ+0x120], R5 ;  /* 0x00012005020075a7 */ /* 0x0022a400080011ff */
[----:B--2---:R-:W-:Y:S05]  /*8760*/  @!P0 NANOSLEEP.SYNCS 0x989680 ;  /* 0x009896800000895d */ /* 0x004fea0003900000 */
[----:B------:R-:W2:Y:S02]  /*8770*/  @!P0 SYNCS.PHASECHK.TRANS64 P0, [R2+URZ+0x120], R5 ;  /* 0x00012005020085a7 */ /* 0x000ea400080010ff */
[----:B--2---:R-:W-:Y:S05]  /*8780*/  @!P0 BRA `(.L_x_56) ;  /* 0xfffffffc00f08947 */ /* 0x004fea000383ffff */
[----:B------:R-:W-:Y:S05]  /*8790*/  BRA `(.L_x_159) ;  /* 0xffffffac001c7947 */ /* 0x000fea000383ffff */
.L_x_57:
[----:B------:R-:W-:-:S07]  /*87a0*/  MOV R2, UR4 ;  /* 0x0000000400027c02 */ /* 0x000fce0008000f00 */
.L_x_160:
[----:B-1----:R1:W2:Y:S02]  /*87b0*/  SYNCS.PHASECHK.TRANS64.TRYWAIT P0, [R2+URZ+0xd0], R5 ;  /* 0x0000d005020075a7 */ /* 0x0022a400080011ff */
[----:B--2---:R-:W-:Y:S05]  /*87c0*/  @!P0 NANOSLEEP.SYNCS 0x989680 ;  /* 0x009896800000895d */ /* 0x004fea0003900000 */
[----:B------:R-:W2:Y:S02]  /*87d0*/  @!P0 SYNCS.PHASECHK.TRANS64 P0, [R2+URZ+0xd0], R5 ;  /* 0x0000d005020085a7 */ /* 0x000ea400080010ff */
[----:B--2---:R-:W-:Y:S05]  /*87e0*/  @!P0 BRA `(.L_x_160) ;  /* 0xfffffffc00f08947 */ /* 0x004fea000383ffff */
[----:B------:R-:W-:Y:S05]  /*87f0*/  BRA `(.L_x_161) ;  /* 0xffffffac002c7947 */ /* 0x000fea000383ffff */
.L_x_58:
[----:B-1----:R1:W2:Y:S02]  /*8800*/  SYNCS.PHASECHK.TRANS64.TRYWAIT P1, [R2+URZ+0xc0], R5 ;  /* 0x0000c005020075a7 */ /* 0x0022a400080211ff */
[----:B--2---:R-:W-:Y:S05]  /*8810*/  @!P1 NANOSLEEP.SYNCS 0x989680 ;  /* 0x009896800000995d */ /* 0x004fea0003900000 */
[----:B------:R-:W2:Y:S02]  /*8820*/  @!P1 SYNCS.PHASECHK.TRANS64 P1, [R2+URZ+0xc0], R5 ;  /* 0x0000c005020095a7 */ /* 0x000ea400080210ff */
[----:B--2---:R-:W-:Y:S05]  /*8830*/  @!P1 BRA `(.L_x_58) ;  /* 0xfffffffc00f09947 */ /* 0x004fea000383ffff */
[----:B------:R-:W-:Y:S05]  /*8840*/  BRA `(.L_x_162) ;  /* 0xffffffac005c7947 */ /* 0x000fea000383ffff */
.L_x_61:
[----:B------:R-:W-:-:S07]  /*8850*/  MOV R0, UR4 ;  /* 0x0000000400007c02 */ /* 0x000fce0008000f00 */
.L_x_163:
[----:B-1----:R1:W2:Y:S02]  /*8860*/  SYNCS.PHASECHK.TRANS64.TRYWAIT P0, [R0+URZ+0xd0], R3 ;  /* 0x0000d003000075a7 */ /* 0x0022a400080011ff */
[----:B--2---:R-:W-:Y:S05]  /*8870*/  @!P0 NANOSLEEP.SYNCS 0x989680 ;  /* 0x009896800000895d */ /* 0x004fea0003900000 */
[----:B------:R-:W2:Y:S02]  /*8880*/  @!P0 SYNCS.PHASECHK.TRANS64 P0, [R0+URZ+0xd0], R3 ;  /* 0x0000d003000085a7 */ /* 0x000ea400080010ff */
[----:B--2---:R-:W-:Y:S05]  /*8890*/  @!P0 BRA `(.L_x_163) ;  /* 0xfffffffc00f08947 */ /* 0x004fea000383ffff */
[----:B------:R-:W-:Y:S05]  /*88a0*/  BRA `(.L_x_60) ;  /* 0xffffffac00b07947 */ /* 0x000fea000383ffff */
.L_x_70:
[----:B-1----:R-:W-:-:S04]  /*88b0*/  MOV R0, UR5 ;  /* 0x0000000500007c02 */ /* 0x002fc80008000f00 */
[----:B------:R1:W2:Y:S03]  /*88c0*/  SYNCS.PHASECHK.TRANS64.TRYWAIT P0, [R0+URZ+0x8], R7 ;  /* 0x00000807000075a7 */ /* 0x0002a600080011ff */
[----:B--2---:R-:W-:Y:S05]  /*88d0*/  @!P0 NANOSLEEP.SYNCS 0x989680 ;  /* 0x009896800000895d */ /* 0x004fea0003900000 */
[----:B------:R-:W2:Y:S02]  /*88e0*/  @!P0 SYNCS.PHASECHK.TRANS64 P0, [R0+URZ+0x8], R7 ;  /* 0x00000807000085a7 */ /* 0x000ea400080010ff */
[----:B--2---:R-:W-:Y:S05]  /*88f0*/  @!P0 BRA `(.L_x_70) ;  /* 0xfffffffc00ec8947 */ /* 0x004fea000383ffff */
[----:B------:R-:W-:Y:S05]  /*8900*/  BRA `(.L_x_69) ;  /* 0xffffffb000647947 */ /* 0x000fea000383ffff */
.L_x_72:
[----:B------:R-:W-:Y:S01]  /*8910*/  BSSY B0, `(.L_x_164) ;  /* 0x0000006000007945 */ /* 0x000fe20003800000 */
[----:B------:R-:W-:-:S07]  /*8920*/  MOV R15, 0xffffffff ;  /* 0xffffffff000f7802 */ /* 0x000fce0000000f00 */
[----:B-1---5:R-:W-:Y:S05]  /*8930*/  WARPSYNC.COLLECTIVE R15, `(.L_x_165) ;  /* 0x000000000f0c7348 */ /* 0x022fea0003c00000 */
[----:B------:R-:W-:Y:S02]  /*8940*/  ELECT P6, UR79, PT ;  /* 0x00000000004f782f */ /* 0x000fe400038c0000 */
[----:B------:R-:W-:Y:S01]  /*8950*/  MOV R14, UR79 ;  /* 0x0000004f000e7c02 */ /* 0x000fe20008000f00 */
[----:B-1---5:R-:W-:Y:S10]  /*8960*/  ENDCOLLECTIVE ;  /* 0x000000000000791b */ /* 0x022ff40003800000 */
.L_x_165:
[----:B------:R-:W-:Y:S05]  /*8970*/  BSYNC B0 ;  /* 0x0000000000007941 */ /* 0x000fea0003800000 */
.L_x_164:
[----:B------:R-:W-:Y:S01]  /*8980*/  PLOP3.LUT P0, PT, P6, PT, PT, 0x80, 0x8 ;  /* 0x000000000008781c */ /* 0x000fe2000370f070 */
[----:B------:R-:W-:-:S12]  /*8990*/  BRA `(.L_x_166) ;  /* 0xffffffb000907947 */ /* 0x000fd8000383ffff */
.L_x_74:
[----:B-1----:R-:W-:-:S04]  /*89a0*/  MOV R0, UR5 ;  /* 0x0000000500007c02 */ /* 0x002fc80008000f00 */
[----:B------:R1:W2:Y:S03]  /*89b0*/  SYNCS.PHASECHK.TRANS64.TRYWAIT P0, [R0+URZ+0x8], R5 ;  /* 0x00000805000075a7 */ /* 0x0002a600080011ff */
[----:B--2---:R-:W-:Y:S05]  /*89c0*/  @!P0 NANOSLEEP.SYNCS 0x989680 ;  /* 0x009896800000895d */ /* 0x004fea0003900000 */
[----:B------:R-:W2:Y:S02]  /*89d0*/  @!P0 SYNCS.PHASECHK.TRANS64 P0, [R0+URZ+0x8], R5 ;  /* 0x00000805000085a7 */ /* 0x000ea400080010ff */
[----:B--2---:R-:W-:Y:S05]  /*89e0*/  @!P0 BRA `(.L_x_74) ;  /* 0xfffffffc00ec8947 */ /* 0x004fea000383ffff */
[----:B------:R-:W-:Y:S05]  /*89f0*/  BRA `(.L_x_73) ;  /* 0xffffffb000947947 */ /* 0x000fea000383ffff */
.L_x_75:
[----:B-1----:R1:W2:Y:S02]  /*8a00*/  SYNCS.PHASECHK.TRANS64.TRYWAIT P0, [R0+URZ+0xc0], R5 ;  /* 0x0000c005000075a7 */ /* 0x0022a400080011ff */
[----:B--2---:R-:W-:Y:S05]  /*8a10*/  @!P0 NANOSLEEP.SYNCS 0x989680 ;  /* 0x009896800000895d */ /* 0x004fea0003900000 */
[----:B------:R-:W2:Y:S02]  /*8a20*/  @!P0 SYNCS.PHASECHK.TRANS64 P0, [R0+URZ+0xc0], R5 ;  /* 0x0000c005000085a7 */ /* 0x000ea400080010ff */
[----:B--2---:R-:W-:Y:S05]  /*8a30*/  @!P0 BRA `(.L_x_75) ;  /* 0xfffffffc00f08947 */ /* 0x004fea000383ffff */
[----:B------:R-:W-:Y:S05]  /*8a40*/  BRA `(.L_x_167) ;  /* 0xffffffb400a07947 */ /* 0x000fea000383ffff */
.L_x_77:
[----:B------:R-:W-:-:S07]  /*8a50*/  MOV R0, UR46 ;  /* 0x0000002e00007c02 */ /* 0x000fce0008000f00 */
.L_x_168:
[----:B-1----:R1:W2:Y:S02]  /*8a60*/  SYNCS.PHASECHK.TRANS64.TRYWAIT P0, [R0+URZ+0x100], R5 ;  /* 0x00010005000075a7 */ /* 0x0022a400080011ff */
[----:B--2---:R-:W-:Y:S05]  /*8a70*/  @!P0 NANOSLEEP.SYNCS 0x989680 ;  /* 0x009896800000895d */ /* 0x004fea0003900000 */
[----:B------:R-:W2:Y:S02]  /*8a80*/  @!P0 SYNCS.PHASECHK.TRANS64 P0, [R0+URZ+0x100], R5 ;  /* 0x00010005000085a7 */ /* 0x000ea400080010ff */
[----:B--2---:R-:W-:Y:S05]  /*8a90*/  @!P0 BRA `(.L_x_168) ;  /* 0xfffffffc00f08947 */ /* 0x004fea000383ffff */
[----:B------:R-:W-:Y:S05]  /*8aa0*/  BRA `(.L_x_169) ;  /* 0xffffffb400ec7947 */ /* 0x000fea000383ffff */
.L_x_80:
[----:B------:R-:W-:Y:S07]  /*8ab0*/  MOV R0, UR7 ;  /* 0x0000000700007c02 */ /* 0x000fee0008000f00 */
.L_x_170:
[----:B-1----:R1:W2:Y:S02]  /*8ac0*/  SYNCS.PHASECHK.TRANS64.TRYWAIT P0, [R0+URZ], R5 ;  /* 0x00000005000075a7 */ /* 0x0022a400080011ff */
[----:B--2---:R-:W-:Y:S05]  /*8ad0*/  @!P0 NANOSLEEP.SYNCS 0x989680 ;  /* 0x009896800000895d */ /* 0x004fea0003900000 */
[----:B------:R-:W2:Y:S02]  /*8ae0*/  @!P0 SYNCS.PHASECHK.TRANS64 P0, [R0+URZ], R5 ;  /* 0x00000005000085a7 */ /* 0x000ea400080010ff */
[----:B--2---:R-:W-:Y:S05]  /*8af0*/  @!P0 BRA `(.L_x_170) ;  /* 0xfffffffc00f08947 */ /* 0x004fea000383ffff */
[----:B------:R-:W-:Y:S05]  /*8b00*/  BRA `(.L_x_79) ;  /* 0xffffffb800007947 */ /* 0x000fea000383ffff */
.L_x_84:
[----:B-1----:R-:W-:-:S07]  /*8b10*/  MOV R0, UR4 ;  /* 0x0000000400007c02 */ /* 0x002fce0008000f00 */
.L_x_171:
[----:B-1----:R1:W2:Y:S02]  /*8b20*/  SYNCS.PHASECHK.TRANS64.TRYWAIT P0, [R0+URZ], R3 ;  /* 0x00000003000075a7 */ /* 0x0022a400080011ff */
[----:B--2---:R-:W-:Y:S05]  /*8b30*/  @!P0 NANOSLEEP.SYNCS 0x989680 ;  /* 0x009896800000895d */ /* 0x004fea0003900000 */
[----:B------:R-:W2:Y:S02]  /*8b40*/  @!P0 SYNCS.PHASECHK.TRANS64 P0, [R0+URZ], R3 ;  /* 0x00000003000085a7 */ /* 0x000ea400080010ff */
[----:B--2---:R-:W-:Y:S05]  /*8b50*/  @!P0 BRA `(.L_x_171) ;  /* 0xfffffffc00f08947 */ /* 0x004fea000383ffff */
[----:B------:R-:W-:Y:S05]  /*8b60*/  BRA `(.L_x_172) ;  /* 0xffffffbc00447947 */ /* 0x000fea000383ffff */
.L_x_85:
[----:B------:R-:W-:-:S07]  /*8b70*/  MOV R0, UR5 ;  /* 0x0000000500007c02 */ /* 0x000fce0008000f00 */
.L_x_173:
[----:B-1----:R1:W2:Y:S02]  /*8b80*/  SYNCS.PHASECHK.TRANS64.TRYWAIT P0, [R0+URZ], R3 ;  /* 0x00000003000075a7 */ /* 0x0022a400080011ff */
[----:B--2---:R-:W-:Y:S05]  /*8b90*/  @!P0 NANOSLEEP.SYNCS 0x989680 ;  /* 0x009896800000895d */ /* 0x004fea0003900000 */
[----:B------:R-:W2:Y:S02]  /*8ba0*/  @!P0 SYNCS.PHASECHK.TRANS64 P0, [R0+URZ], R3 ;  /* 0x00000003000085a7 */ /* 0x000ea400080010ff */
[----:B--2---:R-:W-:Y:S05]  /*8bb0*/  @!P0 BRA `(.L_x_173) ;  /* 0xfffffffc00f08947 */ /* 0x004fea000383ffff */
[----:B------:R-:W-:Y:S05]  /*8bc0*/  BRA `(.L_x_174) ;  /* 0xffffffbc00507947 */ /* 0x000fea000383ffff */
.L_x_86:
[----:B------:R-:W-:-:S07]  /*8bd0*/  MOV R0, UR5 ;  /* 0x0000000500007c02 */ /* 0x000fce0008000f00 */
.L_x_175:
[----:B-1----:R1:W2:Y:S02]  /*8be0*/  SYNCS.PHASECHK.TRANS64.TRYWAIT P0, [R0+URZ], R3 ;  /* 0x00000003000075a7 */ /* 0x0022a400080011ff */
[----:B--2---:R-:W-:Y:S05]  /*8bf0*/  @!P0 NANOSLEEP.SYNCS 0x989680 ;  /* 0x009896800000895d */ /* 0x004fea0003900000 */
[----:B------:R-:W2:Y:S02]  /*8c00*/  @!P0 SYNCS.PHASECHK.TRANS64 P0, [R0+URZ], R3 ;  /* 0x00000003000085a7 */ /* 0x000ea400080010ff */
[----:B--2---:R-:W-:Y:S05]  /*8c10*/  @!P0 BRA `(.L_x_175) ;  /* 0xfffffffc00f08947 */ /* 0x004fea000383ffff */
[----:B------:R-:W-:Y:S05]  /*8c20*/  BRA `(.L_x_176) ;  /* 0xffffffbc005c7947 */ /* 0x000fea000383ffff */
.L_x_89:
[----:B------:R-:W-:-:S07]  /*8c30*/  MOV R0, UR41 ;  /* 0x0000002900007c02 */ /* 0x000fce0008000f00 */
.L_x_177:
[----:B-1----:R1:W2:Y:S02]  /*8c40*/  SYNCS.PHASECHK.TRANS64.TRYWAIT P1, [R0+URZ+0x140], R3 ;  /* 0x00014003000075a7 */ /* 0x0022a400080211ff */
[----:B--2---:R-:W-:Y:S05]  /*8c50*/  @!P1 NANOSLEEP.SYNCS 0x989680 ;  /* 0x009896800000995d */ /* 0x004fea0003900000 */
[----:B------:R-:W2:Y:S02]  /*8c60*/  @!P1 SYNCS.PHASECHK.TRANS64 P1, [R0+URZ+0x140], R3 ;  /* 0x00014003000095a7 */ /* 0x000ea400080210ff */
[----:B--2---:R-:W-:Y:S05]  /*8c70*/  @!P1 BRA `(.L_x_177) ;  /* 0xfffffffc00f09947 */ /* 0x004fea000383ffff */
[----:B------:R-:W-:Y:S05]  /*8c80*/  BRA `(.L_x_178) ;  /* 0xffffffbc00a87947 */ /* 0x000fea000383ffff */
.L_x_94:
[----:B---3--:R3:W1:Y:S02]  /*8c90*/  SYNCS.PHASECHK.TRANS64.TRYWAIT P0, [R12+URZ+0xc0], R9 ;  /* 0x0000c0090c0075a7 */ /* 0x00866400080011ff */
[----:B-1----:R-:W-:Y:S05]  /*8ca0*/  @!P0 NANOSLEEP.SYNCS 0x989680 ;  /* 0x009896800000895d */ /* 0x002fea0003900000 */
[----:B------:R-:W1:Y:S02]  /*8cb0*/  @!P0 SYNCS.PHASECHK.TRANS64 P0, [R12+URZ+0xc0], R9 ;  /* 0x0000c0090c0085a7 */ /* 0x000e6400080010ff */
[----:B-1----:R-:W-:Y:S05]  /*8cc0*/  @!P0 BRA `(.L_x_94) ;  /* 0xfffffffc00f08947 */ /* 0x002fea000383ffff */
[----:B------:R-:W-:Y:S05]  /*8cd0*/  BRA `(.L_x_179) ;  /* 0xffffffc000c07947 */ /* 0x000fea000383ffff */
.L_x_97:
[----:B------:R-:W-:Y:S07]  /*8ce0*/  MOV R0, UR29 ;  /* 0x0000001d00007c02 */ /* 0x000fee0008000f00 */
.L_x_180:
[----:B-1----:R1:W2:Y:S02]  /*8cf0*/  SYNCS.PHASECHK.TRANS64.TRYWAIT P2, [R0+URZ+0xb8], R9 ;  /* 0x0000b809000075a7 */ /* 0x0022a400080411ff */
[----:B--2---:R-:W-:Y:S05]  /*8d00*/  @!P2 NANOSLEEP.SYNCS 0x989680 ;  /* 0x009896800000a95d */ /* 0x004fea0003900000 */
[----:B------:R-:W2:Y:S02]  /*8d10*/  @!P2 SYNCS.PHASECHK.TRANS64 P2, [R0+URZ+0xb8], R9 ;  /* 0x0000b8090000a5a7 */ /* 0x000ea400080410ff */
[----:B--2---:R-:W-:Y:S05]  /*8d20*/  @!P2 BRA `(.L_x_180) ;  /* 0xfffffffc00f0a947 */ /* 0x004fea000383ffff */
[----:B------:R-:W-:Y:S05]  /*8d30*/  BRA `(.L_x_96) ;  /* 0xffffffc800247947 */ /* 0x000fea000383ffff */
.L_x_100:
[----:B------:R-:W-:Y:S07]  /*8d40*/  MOV R0, UR4 ;  /* 0x0000000400007c02 */ /* 0x000fee0008000f00 */
.L_x_181:
[----:B-1----:R1:W2:Y:S02]  /*8d50*/  SYNCS.PHASECHK.TRANS64.TRYWAIT P0, [R0+URZ+0x98], R9 ;  /* 0x00009809000075a7 */ /* 0x0022a400080011ff */
[----:B--2---:R-:W-:Y:S05]  /*8d60*/  @!P0 NANOSLEEP.SYNCS 0x989680 ;  /* 0x009896800000895d */ /* 0x004fea0003900000 */
[----:B------:R-:W2:Y:S02]  /*8d70*/  @!P0 SYNCS.PHASECHK.TRANS64 P0, [R0+URZ+0x98], R9 ;  /* 0x00009809000085a7 */ /* 0x000ea400080010ff */
[----:B--2---:R-:W-:Y:S05]  /*8d80*/  @!P0 BRA `(.L_x_181) ;  /* 0xfffffffc00f08947 */ /* 0x004fea000383ffff */
[----:B------:R-:W-:Y:S05]  /*8d90*/  BRA `(.L_x_182) ;  /* 0xffffffc800847947 */ /* 0x000fea000383ffff */
.L_x_101:
[----:B------:R-:W-:Y:S07]  /*8da0*/  MOV R9, UR5 ;  /* 0x0000000500097c02 */ /* 0x000fee0008000f00 */
.L_x_183:
[----:B-1----:R1:W2:Y:S02]  /*8db0*/  SYNCS.PHASECHK.TRANS64.TRYWAIT P0, [R9+URZ+0x98], R6 ;  /* 0x00009806090075a7 */ /* 0x0022a400080011ff */
[----:B--2---:R-:W-:Y:S05]  /*8dc0*/  @!P0 NANOSLEEP.SYNCS 0x989680 ;  /* 0x009896800000895d */ /* 0x004fea0003900000 */
[----:B------:R-:W2:Y:S02]  /*8dd0*/  @!P0 SYNCS.PHASECHK.TRANS64 P0, [R9+URZ+0x98], R6 ;  /* 0x00009806090085a7 */ /* 0x000ea400080010ff */
[----:B--2---:R-:W-:Y:S05]  /*8de0*/  @!P0 BRA `(.L_x_183) ;  /* 0xfffffffc00f08947 */ /* 0x004fea000383ffff */
[----:B------:R-:W-:Y:S05]  /*8df0*/  BRA `(.L_x_184) ;  /* 0xffffffc800fc7947 */ /* 0x000fea000383ffff */
.L_x_103:
[----:B------:R-:W-:-:S07]  /*8e00*/  MOV R0, UR4 ;  /* 0x0000000400007c02 */ /* 0x000fce0008000f00 */
.L_x_185:
[----:B-1----:R1:W2:Y:S02]  /*8e10*/  SYNCS.PHASECHK.TRANS64.TRYWAIT P0, [R0+URZ], R3 ;  /* 0x00000003000075a7 */ /* 0x0022a400080011ff */
[----:B--2---:R-:W-:Y:S05]  /*8e20*/  @!P0 NANOSLEEP.SYNCS 0x989680 ;  /* 0x009896800000895d */ /* 0x004fea0003900000 */
[----:B------:R-:W2:Y:S02]  /*8e30*/  @!P0 SYNCS.PHASECHK.TRANS64 P0, [R0+URZ], R3 ;  /* 0x00000003000085a7 */ /* 0x000ea400080010ff */
[----:B--2---:R-:W-:Y:S05]  /*8e40*/  @!P0 BRA `(.L_x_185) ;  /* 0xfffffffc00f08947 */ /* 0x004fea000383ffff */
[----:B------:R-:W-:Y:S05]  /*8e50*/  BRA `(.L_x_186) ;  /* 0xffffffcc00ac7947 */ /* 0x000fea000383ffff */
.L_x_104:
[----:B------:R-:W-:-:S07]  /*8e60*/  MOV R0, UR5 ;  /* 0x0000000500007c02 */ /* 0x000fce0008000f00 */
.L_x_187:
[----:B-1----:R1:W2:Y:S02]  /*8e70*/  SYNCS.PHASECHK.TRANS64.TRYWAIT P0, [R0+URZ], R3 ;  /* 0x00000003000075a7 */ /* 0x0022a400080011ff */
[----:B--2---:R-:W-:Y:S05]  /*8e80*/  @!P0 NANOSLEEP.SYNCS 0x989680 ;  /* 0x009896800000895d */ /* 0x004fea0003900000 */
[----:B------:R-:W2:Y:S02]  /*8e90*/  @!P0 SYNCS.PHASECHK.TRANS64 P0, [R0+URZ], R3 ;  /* 0x00000003000085a7 */ /* 0x000ea400080010ff */
[----:B--2---:R-:W-:Y:S05]  /*8ea0*/  @!P0 BRA `(.L_x_187) ;  /* 0xfffffffc00f08947 */ /* 0x004fea000383ffff */
[----:B------:R-:W-:Y:S05]  /*8eb0*/  BRA `(.L_x_188) ;  /* 0xffffffcc00b87947 */ /* 0x000fea000383ffff */
.L_x_106:
[----:B--2---:R2:W4:Y:S02]  /*8ec0*/  SYNCS.PHASECHK.TRANS64.TRYWAIT P0, [R3+URZ+0xc0], R0 ;  /* 0x0000c000030075a7 */ /* 0x00452400080011ff */
[----:B----4-:R-:W-:Y:S05]  /*8ed0*/  @!P0 NANOSLEEP.SYNCS 0x989680 ;  /* 0x009896800000895d */ /* 0x010fea0003900000 */
[----:B------:R-:W4:Y:S02]  /*8ee0*/  @!P0 SYNCS.PHASECHK.TRANS64 P0, [R3+URZ+0xc0], R0 ;  /* 0x0000c000030085a7 */ /* 0x000f2400080010ff */
[----:B----4-:R-:W-:Y:S05]  /*8ef0*/  @!P0 BRA `(.L_x_106) ;  /* 0xfffffffc00f08947 */ /* 0x010fea000383ffff */
[----:B------:R-:W-:Y:S05]  /*8f00*/  BRA `(.L_x_189) ;  /* 0xffffffd000b07947 */ /* 0x000fea000383ffff */
.L_x_116:
[----:B-1----:R1:W2:Y:S02]  /*8f10*/  SYNCS.PHASECHK.TRANS64.TRYWAIT P0, [R0+URZ+0x80], R5 ;  /* 0x00008005000075a7 */ /* 0x0022a400080011ff */
[----:B--2---:R-:W-:Y:S05]  /*8f20*/  @!P0 NANOSLEEP.SYNCS 0x989680 ;  /* 0x009896800000895d */ /* 0x004fea0003900000 */
[----:B------:R-:W2:Y:S02]  /*8f30*/  @!P0 SYNCS.PHASECHK.TRANS64 P0, [R0+URZ+0x80], R5 ;  /* 0x00008005000085a7 */ /* 0x000ea400080010ff */
[----:B--2---:R-:W-:Y:S05]  /*8f40*/  @!P0 BRA `(.L_x_116) ;  /* 0xfffffffc00f08947 */ /* 0x004fea000383ffff */
[----:B------:R-:W-:Y:S05]  /*8f50*/  BRA `(.L_x_115) ;  /* 0xffffffe0002c7947 */ /* 0x000fea000383ffff */
.L_x_118:
[----:B-1----:R1:W3:Y:S02]  /*8f60*/  SYNCS.PHASECHK.TRANS64.TRYWAIT P1, [R82+URZ+0xe0], R3 ;  /* 0x0000e003520075a7 */ /* 0x0022e400080211ff */
[----:B---3--:R-:W-:Y:S05]  /*8f70*/  @!P1 NANOSLEEP.SYNCS 0x989680 ;  /* 0x009896800000995d */ /* 0x008fea0003900000 */
[----:B------:R-:W3:Y:S02]  /*8f80*/  @!P1 SYNCS.PHASECHK.TRANS64 P1, [R82+URZ+0xe0], R3 ;  /* 0x0000e003520095a7 */ /* 0x000ee400080210ff */
[----:B---3--:R-:W-:Y:S05]  /*8f90*/  @!P1 BRA `(.L_x_118) ;  /* 0xfffffffc00f09947 */ /* 0x008fea000383ffff */
[----:B------:R-:W-:Y:S05]  /*8fa0*/  BRA `(.L_x_117) ;  /* 0xffffffe000647947 */ /* 0x000fea000383ffff */
.L_x_129:
[----:B---3--:R3:W4:Y:S02]  /*8fb0*/  SYNCS.PHASECHK.TRANS64.TRYWAIT P0, [R2+URZ+0x80], R5 ;  /* 0x00008005020075a7 */ /* 0x00872400080011ff */
[----:B----4-:R-:W-:Y:S05]  /*8fc0*/  @!P0 NANOSLEEP.SYNCS 0x989680 ;  /* 0x009896800000895d */ /* 0x010fea0003900000 */
[----:B------:R-:W4:Y:S02]  /*8fd0*/  @!P0 SYNCS.PHASECHK.TRANS64 P0, [R2+URZ+0x80], R5 ;  /* 0x00008005020085a7 */ /* 0x000f2400080010ff */
[----:B----4-:R-:W-:Y:S05]  /*8fe0*/  @!P0 BRA `(.L_x_129) ;  /* 0xfffffffc00f08947 */ /* 0x010fea000383ffff */
[----:B------:R-:W-:Y:S05]  /*8ff0*/  BRA `(.L_x_128) ;  /* 0xffffffe800287947 */ /* 0x000fea000383ffff */
        .weak           $__internal_0_$__cuda_sm10x_tcgen05_guardrail_trap_col_being_dealloced_not_returned_by_alloc
        .type           $__internal_0_$__cuda_sm10x_tcgen05_guardrail_trap_col_being_dealloced_not_returned_by_alloc,@function
        .size           $__internal_0_$__cuda_sm10x_tcgen05_guardrail_trap_col_being_dealloced_not_returned_by_alloc,($__internal_1_$__cuda_sm10x_tcgen05_guardrail_trap_phase_invalid_during_alloc - $__internal_0_$__cuda_sm10x_tcgen05_guardrail_trap_col_being_dealloced_not_returned_by_alloc)
$__internal_0_$__cuda_sm10x_tcgen05_guardrail_trap_col_being_dealloced_not_returned_by_alloc:
[----:B------:R-:W-:Y:S05]  /*9000*/  BPT.TRAP 0x1 ;  /* 0x000000040000795c */ /* 0x000fea0000300000 */
[----:B------:R-:W-:-:S04]  /*9010*/  HFMA2 R3, -RZ, RZ, 0, 0 ;  /* 0x00000000ff037431 */ /* 0x000fc800000001ff */
[----:B------:R-:W-:Y:S05]  /*9020*/  RET.REL.NODEC R2 `(_ZN7cutlass13device_kernelINS_4gemm6kernel13GemmUniversalIN4cute5tupleIJiiiiEEENS1_10collective13CollectiveMmaINS1_35MainloopSm100TmaUmmaWarpSpecializedILi8ELi2ELi4ENS5_IJNS4_1CILi4EEESB_NSA_ILi1EEEEEEEENS5_IJNSA_ILi128EEENSA_ILi64EEESG_EEEfNS5_IJlSC_lEEEfSI_NS4_8TiledMMAINS4_8MMA_AtomIJNS4_23SM100_MMA_TF32_2x1SM_SSINS_10tfloat32_tESM_fLi128ELi64ELNS4_4UMMA5MajorE0ELSO_0ELNSN_7ScaleInE0ELSP_0EEEEEENS4_6LayoutINS5_IJSC_SC_SC_EEENS5_IJNSA_ILi0EEESU_SU_EEEEENS5_IJNS4_10UnderscoreESX_SX_EEEEENS4_28SM100_TMA_2SM_LOAD_MULTICASTENS4_14ComposedLayoutINS4_7SwizzleILi3ELi4ELi3EEENS4_18smem_ptr_flag_bitsILi32EEENSS_INS5_IJNSA_ILi8EEENSA_ILi32EEEEEENS5_IJS17_SC_EEEEEEEvNS4_8identityES10_S1B_vS1C_EENS_8epilogue10collective18CollectiveEpilogueINS1E_23Sm100TmaWarpSpecializedILi3ELi2ELi16ELb1ELb0EEEJNS5_IJSG_SG_SG_EEENS5_IJNSS_ISG_SC_EENSS_INS5_IJNSA_ILi16EEENSA_ILi2EEEEEENS5_IJSC_S17_EEEEEEEEfSI_fSI_NS1E_6fusion15FusionCallbacksIS1I_NS1R_17LinearCombinationIffffLNS_15FloatRoundStyleE2EEES1J_S1Q_JEEENS4_5SM1004TMEM4LOAD26SM100_TMEM_LOAD_32dp32b16xENS4_13SM90_TMA_LOADENS11_INS12_ILi2ELi4ELi3EEES15_NSS_INS5_IJS16_S1L_EEENS5_IJS1L_SC_EEEEEEENS4_39AutoVectorizingCopyWithAssumedAlignmentILi128EEENS4_14SM90_TMA_STOREES26_S28_S28_EEEvvEEEEvNT_6ParamsE) ;  /* 0xffffff6c02f47950 */ /* 0x000fea0003c3ffff */
        .weak           $__internal_1_$__cuda_sm10x_tcgen05_guardrail_trap_phase_invalid_during_alloc
        .type           $__internal_1_$__cuda_sm10x_tcgen05_guardrail_trap_phase_invalid_during_alloc,@function
        .size           $__internal_1_$__cuda_sm10x_tcgen05_guardrail_trap_phase_invalid_during_alloc,($__internal_2_$__cuda_sm10x_tcgen05_guardrail_trap_unallocated_columns_being_dealloced - $__internal_1_$__cuda_sm10x_tcgen05_guardrail_trap_phase_invalid_during_alloc)
$__internal_1_$__cuda_sm10x_tcgen05_guardrail_trap_phase_invalid_during_alloc:
[----:B------:R-:W-:Y:S05]  /*9030*/  BPT.TRAP 0x1 ;  /* 0x000000040000795c */ /* 0x000fea0000300000 */
[----:B------:R-:W-:-:S04]  /*9040*/  MOV R5, 0x0 ;  /* 0x0000000000057802 */ /* 0x000fc80000000f00 */
[----:B------:R-:W-:Y:S05]  /*9050*/  RET.REL.NODEC R4 `(_ZN7cutlass13device_kernelINS_4gemm6kernel13GemmUniversalIN4cute5tupleIJiiiiEEENS1_10collective13CollectiveMmaINS1_35MainloopSm100TmaUmmaWarpSpecializedILi8ELi2ELi4ENS5_IJNS4_1CILi4EEESB_NSA_ILi1EEEEEEEENS5_IJNSA_ILi128EEENSA_ILi64EEESG_EEEfNS5_IJlSC_lEEEfSI_NS4_8TiledMMAINS4_8MMA_AtomIJNS4_23SM100_MMA_TF32_2x1SM_SSINS_10tfloat32_tESM_fLi128ELi64ELNS4_4UMMA5MajorE0ELSO_0ELNSN_7ScaleInE0ELSP_0EEEEEENS4_6LayoutINS5_IJSC_SC_SC_EEENS5_IJNSA_ILi0EEESU_SU_EEEEENS5_IJNS4_10UnderscoreESX_SX_EEEEENS4_28SM100_TMA_2SM_LOAD_MULTICASTENS4_14ComposedLayoutINS4_7SwizzleILi3ELi4ELi3EEENS4_18smem_ptr_flag_bitsILi32EEENSS_INS5_IJNSA_ILi8EEENSA_ILi32EEEEEENS5_IJS17_SC_EEEEEEEvNS4_8identityES10_S1B_vS1C_EENS_8epilogue10collective18CollectiveEpilogueINS1E_23Sm100TmaWarpSpecializedILi3ELi2ELi16ELb1ELb0EEEJNS5_IJSG_SG_SG_EEENS5_IJNSS_ISG_SC_EENSS_INS5_IJNSA_ILi16EEENSA_ILi2EEEEEENS5_IJSC_S17_EEEEEEEEfSI_fSI_NS1E_6fusion15FusionCallbacksIS1I_NS1R_17LinearCombinationIffffLNS_15FloatRoundStyleE2EEES1J_S1Q_JEEENS4_5SM1004TMEM4LOAD26SM100_TMEM_LOAD_32dp32b16xENS4_13SM90_TMA_LOADENS11_INS12_ILi2ELi4ELi3EEES15_NSS_INS5_IJS16_S1L_EEENS5_IJS1L_SC_EEEEEEENS4_39AutoVectorizingCopyWithAssumedAlignmentILi128EEENS4_14SM90_TMA_STOREES26_S28_S28_EEEvvEEEEvNT_6ParamsE) ;  /* 0xffffff6c04e87950 */ /* 0x000fea0003c3ffff */
        .weak           $__internal_2_$__cuda_sm10x_tcgen05_guardrail_trap_unallocated_columns_being_dealloced
        .type           $__internal_2_$__cuda_sm10x_tcgen05_guardrail_trap_unallocated_columns_being_dealloced,@function
        .size           $__internal_2_$__cuda_sm10x_tcgen05_guardrail_trap_unallocated_columns_being_dealloced,(.L_x_191 - $__internal_2_$__cuda_sm10x_tcgen05_guardrail_trap_unallocated_columns_being_dealloced)
$__internal_2_$__cuda_sm10x_tcgen05_guardrail_trap_unallocated_columns_being_dealloced:
[----:B------:R-:W-:Y:S05]  /*9060*/  BPT.TRAP 0x1 ;  /* 0x000000040000795c */ /* 0x000fea0000300000 */
[----:B------:R-:W-:-:S04]  /*9070*/  HFMA2 R3, -RZ, RZ, 0, 0 ;  /* 0x00000000ff037431 */ /* 0x000fc800000001ff */
[----:B------:R-:W-:Y:S05]  /*9080*/  RET.REL.NODEC R2 `(_ZN7cutlass13device_kernelINS_4gemm6kernel13GemmUniversalIN4cute5tupleIJiiiiEEENS1_10collective13CollectiveMmaINS1_35MainloopSm100TmaUmmaWarpSpecializedILi8ELi2ELi4ENS5_IJNS4_1CILi4EEESB_NSA_ILi1EEEEEEEENS5_IJNSA_ILi128EEENSA_ILi64EEESG_EEEfNS5_IJlSC_lEEEfSI_NS4_8TiledMMAINS4_8MMA_AtomIJNS4_23SM100_MMA_TF32_2x1SM_SSINS_10tfloat32_tESM_fLi128ELi64ELNS4_4UMMA5MajorE0ELSO_0ELNSN_7ScaleInE0ELSP_0EEEEEENS4_6LayoutINS5_IJSC_SC_SC_EEENS5_IJNSA_ILi0EEESU_SU_EEEEENS5_IJNS4_10UnderscoreESX_SX_EEEEENS4_28SM100_TMA_2SM_LOAD_MULTICASTENS4_14ComposedLayoutINS4_7SwizzleILi3ELi4ELi3EEENS4_18smem_ptr_flag_bitsILi32EEENSS_INS5_IJNSA_ILi8EEENSA_ILi32EEEEEENS5_IJS17_SC_EEEEEEEvNS4_8identityES10_S1B_vS1C_EENS_8epilogue10collective18CollectiveEpilogueINS1E_23Sm100TmaWarpSpecializedILi3ELi2ELi16ELb1ELb0EEEJNS5_IJSG_SG_SG_EEENS5_IJNSS_ISG_SC_EENSS_INS5_IJNSA_ILi16EEENSA_ILi2EEEEEENS5_IJSC_S17_EEEEEEEEfSI_fSI_NS1E_6fusion15FusionCallbacksIS1I_NS1R_17LinearCombinationIffffLNS_15FloatRoundStyleE2EEES1J_S1Q_JEEENS4_5SM1004TMEM4LOAD26SM100_TMEM_LOAD_32dp32b16xENS4_13SM90_TMA_LOADENS11_INS12_ILi2ELi4ELi3EEES15_NSS_INS5_IJS16_S1L_EEENS5_IJS1L_SC_EEEEEEENS4_39AutoVectorizingCopyWithAssumedAlignmentILi128EEENS4_14SM90_TMA_STOREES26_S28_S28_EEEvvEEEEvNT_6ParamsE) ;  /* 0xffffff6c02dc7950 */ /* 0x000fea0003c3ffff */
.L_x_190:
[----:B------:R-:W-:-:S00]  /*9090*/  BRA `(.L_x_190) ;  /* 0xfffffffc00fc7947 */ /* 0x000fc0000383ffff */
[----:B------:R-:W-:-:S00]  /*90a0*/  NOP ;  /* 0x0000000000007918 */ /* 0x000fc00000000000 */
        /* <DEDUP_REMOVED lines=13> */
.L_x_191:


//--------------------- .nv.global.init           --------------------------
	.section	.nv.global.init,"aw",@progbits
.nv.global.init:
	.type		$str$27,@object
	.size		$str$27,($str$28 - $str$27)
$str$27:
        /*0000*/ 	.byte	0x28, 0x61, 0x64, 0x64, 0x72, 0x65, 0x73, 0x73, 0x20, 0x26, 0x20, 0x6d, 0x61, 0x73, 0x6b, 0x29
        /*0010*/ 	.byte	0x20, 0x3d, 0x3d, 0x20, 0x30, 0x00
	.type		$str$28,@object
	.size		$str$28,($str$26 - $str$28)
$str$28:
        /*0016*/ 	.byte	0x2f, 0x74, 0x6d, 0x70, 0x2f, 0x63, 0x75, 0x74, 0x6c, 0x61, 0x73, 0x73, 0x5f, 0x73, 0x77, 0x65
        /*0026*/ 	.byte	0x65, 0x70, 0x5f, 0x73, 0x72, 0x63, 0x2f, 0x69, 0x6e, 0x63, 0x6c, 0x75, 0x64, 0x65, 0x2f, 0x63
        /*0036*/ 	.byte	0x75, 0x74, 0x65, 0x2f, 0x70, 0x6f, 0x69, 0x6e, 0x74, 0x65, 0x72, 0x5f, 0x66, 0x6c, 0x61, 0x67
        /*0046*/ 	.byte	0x67, 0x65, 0x64, 0x2e, 0x68, 0x70, 0x70, 0x00
	.type		$str$26,@object
	.size		$str$26,($str$25 - $str$26)
$str$26:
        /*004e*/ 	.byte	0x2f, 0x74, 0x6d, 0x70, 0x2f, 0x63, 0x75, 0x74, 0x6c, 0x61, 0x73, 0x73, 0x5f, 0x73, 0x77, 0x65
        /*005e*/ 	.byte	0x65, 0x70, 0x5f, 0x73, 0x72, 0x63, 0x2f, 0x69, 0x6e, 0x63, 0x6c, 0x75, 0x64, 0x65, 0x2f, 0x63
        /*006e*/ 	.byte	0x75, 0x74, 0x65, 0x2f, 0x61, 0x74, 0x6f, 0x6d, 0x2f, 0x63, 0x6f, 0x70, 0x79, 0x5f, 0x74, 0x72
        /*007e*/ 	.byte	0x61, 0x69, 0x74, 0x73, 0x5f, 0x73, 0x6d, 0x31, 0x30, 0x30, 0x2e, 0x68, 0x70, 0x70, 0x00
	.type		$str$25,@object
	.size		$str$25,(__unnamed_1 - $str$25)
$str$25:
        /*008d*/ 	.byte	0x28, 0x28, 0x75, 0x69, 0x6e, 0x74, 0x33, 0x32, 0x5f, 0x74, 0x28, 0x74, 0x68, 0x72, 0x65, 0x61
        /*009d*/ 	.byte	0x64, 0x49, 0x64, 0x78, 0x2e, 0x78, 0x29, 0x20, 0x2f, 0x20, 0x33, 0x32, 0x29, 0x20, 0x25, 0x20
        /*00ad*/ 	.byte	0x34, 0x29, 0x20, 0x3d, 0x3d, 0x20, 0x28, 0x28, 0x28, 0x74, 0x6d, 0x65, 0x6d, 0x5f, 0x61, 0x64
        /*00bd*/ 	.byte	0x64, 0x72, 0x20, 0x3e, 0x3e, 0x20, 0x31, 0x36, 0x29, 0x20, 0x2f, 0x20, 0x33, 0x32, 0x29, 0x20
        /*00cd*/ 	.byte	0x25, 0x20, 0x34, 0x29, 0x00
	.type		__unnamed_1,@object
	.size		__unnamed_1,(__unnamed_2 - __unnamed_1)
__unnamed_1:
        /*00d2*/ 	.byte	0x61, 0x75, 0x74, 0x6f, 0x20, 0x63, 0x75, 0x74, 0x65, 0x3a, 0x3a, 0x61, 0x73, 0x5f, 0x70, 0x6f
        /* <DEDUP_REMOVED lines=23> */
        /*0252*/ 	.byte	0x3a, 0x3a, 0x43, 0x3c, 0x32, 0x30, 0x34, 0x38, 0x3e, 0x3e, 0x3e, 0x3e, 0x5d, 0x00
	.type		__unnamed_2,@object
	.size		__unnamed_2,(.L_2 - __unnamed_2)
__unnamed_2:
        /* <DEDUP_REMOVED lines=42> */
        /*0500*/ 	.byte	0x3e, 0x5d, 0x00
.L_2:


//--------------------- .nv.shared._ZN7cutlass13device_kernelINS_4gemm6kernel13GemmUniversalIN4cute5tupleIJiiiiEEENS1_10collective13CollectiveMmaINS1_35MainloopSm100TmaUmmaWarpSpecializedILi8ELi2ELi4ENS5_IJNS4_1CILi4EEESB_NSA_ILi1EEEEEEEENS5_IJNSA_ILi128EEENSA_ILi64EEESG_EEEfNS5_IJlSC_lEEEfSI_NS4_8TiledMMAINS4_8MMA_AtomIJNS4_23SM100_MMA_TF32_2x1SM_SSINS_10tfloat32_tESM_fLi128ELi64ELNS4_4UMMA5MajorE0ELSO_0ELNSN_7ScaleInE0ELSP_0EEEEEENS4_6LayoutINS5_IJSC_SC_SC_EEENS5_IJNSA_ILi0EEESU_SU_EEEEENS5_IJNS4_10UnderscoreESX_SX_EEEEENS4_28SM100_TMA_2SM_LOAD_MULTICASTENS4_14ComposedLayoutINS4_7SwizzleILi3ELi4ELi3EEENS4_18smem_ptr_flag_bitsILi32EEENSS_INS5_IJNSA_ILi8EEENSA_ILi32EEEEEENS5_IJS17_SC_EEEEEEEvNS4_8identityES10_S1B_vS1C_EENS_8epilogue10collective18CollectiveEpilogueINS1E_23Sm100TmaWarpSpecializedILi3ELi2ELi16ELb1ELb0EEEJNS5_IJSG_SG_SG_EEENS5_IJNSS_ISG_SC_EENSS_INS5_IJNSA_ILi16EEENSA_ILi2EEEEEENS5_IJSC_S17_EEEEEEEEfSI_fSI_NS1E_6fusion15FusionCallbacksIS1I_NS1R_17LinearCombinationIffffLNS_15FloatRoundStyleE2EEES1J_S1Q_JEEENS4_5SM1004TMEM4LOAD26SM100_TMEM_LOAD_32dp32b16xENS4_13SM90_TMA_LOADENS11_INS12_ILi2ELi4ELi3EEES15_NSS_INS5_IJS16_S1L_EEENS5_IJS1L_SC_EEEEEEENS4_39AutoVectorizingCopyWithAssumedAlignmentILi128EEENS4_14SM90_TMA_STOREES26_S28_S28_EEEvvEEEEvNT_6ParamsE --------------------------
	.section	.nv.shared._ZN7cutlass13device_kernelINS_4gemm6kernel13GemmUniversalIN4cute5tupleIJiiiiEEENS1_10collective13CollectiveMmaINS1_35MainloopSm100TmaUmmaWarpSpecializedILi8ELi2ELi4ENS5_IJNS4_1CILi4EEESB_NSA_ILi1EEEEEEEENS5_IJNSA_ILi128EEENSA_ILi64EEESG_EEEfNS5_IJlSC_lEEEfSI_NS4_8TiledMMAINS4_8MMA_AtomIJNS4_23SM100_MMA_TF32_2x1SM_SSINS_10tfloat32_tESM_fLi128ELi64ELNS4_4UMMA5MajorE0ELSO_0ELNSN_7ScaleInE0ELSP_0EEEEEENS4_6LayoutINS5_IJSC_SC_SC_EEENS5_IJNSA_ILi0EEESU_SU_EEEEENS5_IJNS4_10UnderscoreESX_SX_EEEEENS4_28SM100_TMA_2SM_LOAD_MULTICASTENS4_14ComposedLayoutINS4_7SwizzleILi3ELi4ELi3EEENS4_18smem_ptr_flag_bitsILi32EEENSS_INS5_IJNSA_ILi8EEENSA_ILi32EEEEEENS5_IJS17_SC_EEEEEEEvNS4_8identityES10_S1B_vS1C_EENS_8epilogue10collective18CollectiveEpilogueINS1E_23Sm100TmaWarpSpecializedILi3ELi2ELi16ELb1ELb0EEEJNS5_IJSG_SG_SG_EEENS5_IJNSS_ISG_SC_EENSS_INS5_IJNSA_ILi16EEENSA_ILi2EEEEEENS5_IJSC_S17_EEEEEEEEfSI_fSI_NS1E_6fusion15FusionCallbacksIS1I_NS1R_17LinearCombinationIffffLNS_15FloatRoundStyleE2EEES1J_S1Q_JEEENS4_5SM1004TMEM4LOAD26SM100_TMEM_LOAD_32dp32b16xENS4_13SM90_TMA_LOADENS11_INS12_ILi2ELi4ELi3EEES15_NSS_INS5_IJS16_S1L_EEENS5_IJS1L_SC_EEEEEEENS4_39AutoVectorizingCopyWithAssumedAlignmentILi128EEENS4_14SM90_TMA_STOREES26_S28_S28_EEEvvEEEEvNT_6ParamsE,"aw",@nobits
	.sectionflags	@""
	.align	16
	.zero		1024


//--------------------- .nv.shared.reserved.0     --------------------------
	.section	.nv.shared.reserved.0,"aw",@nobits
	.weak		__nv_reservedSMEM_offset_0_alias
	.size		__nv_reservedSMEM_offset_0_alias, 0, 64
	.other		__nv_reservedSMEM_offset_0_alias,@"STO_CUDA_RESERVED_SHARED STV_DEFAULT"
__nv_reservedSMEM_offset_0_alias:
	.zero		0
.nv.shared.reserved.0:
	.zero		64
	.weak		__nv_reservedSMEM_tcgen05_partition
	.type		__nv_reservedSMEM_tcgen05_partition,@object
	.size		__nv_reservedSMEM_tcgen05_partition,(.L_0 - __nv_reservedSMEM_tcgen05_partition)
__nv_reservedSMEM_tcgen05_partition:
	.zero		32
.L_0:


//--------------------- .nv.global                --------------------------
	.section	.nv.global,"aw",@nobits
.nv.global:
	.type		_ZN40_INTERNAL_57897c6a_4_k_cu_3de9357e_282964cute1_E,@object
	.size		_ZN40_INTERNAL_57897c6a_4_k_cu_3de9357e_282964cute1_E,(_ZN40_INTERNAL_57897c6a_4_k_cu_3de9357e_282964cuda3std3__45__cpo6cbeginE - _ZN40_INTERNAL_57897c6a_4_k_cu_3de9357e_282964cute1_E)
_ZN40_INTERNAL_57897c6a_4_k_cu_3de9357e_282964cute1_E:
	.zero		1
	.type		_ZN40_INTERNAL_57897c6a_4_k_cu_3de9357e_282964cuda3std3__45__cpo6cbeginE,@object
	.size		_ZN40_INTERNAL_57897c6a_4_k_cu_3de9357e_282964cuda3std3__45__cpo6cbeginE,(_ZN40_INTERNAL_57897c6a_4_k_cu_3de9357e_282964cuda3std3__48in_placeE - _ZN40_INTERNAL_57897c6a_4_k_cu_3de9357e_282964cuda3std3__45__cpo6cbeginE)
_ZN40_INTERNAL_57897c6a_4_k_cu_3de9357e_282964cuda3std3__45__cpo6cbeginE:
	.zero		1
	.type		_ZN40_INTERNAL_57897c6a_4_k_cu_3de9357e_282964cuda3std3__48in_placeE,@object
	.size		_ZN40_INTERNAL_57897c6a_4_k_cu_3de9357e_282964cuda3std3__48in_placeE,(_ZN40_INTERNAL_57897c6a_4_k_cu_3de9357e_282964cuda3std6ranges3__45__cpo9iter_moveE - _ZN40_INTERNAL_57897c6a_4_k_cu_3de9357e_282964cuda3std3__48in_placeE)
_ZN40_INTERNAL_57897c6a_4_k_cu_3de9357e_282964cuda3std3__48in_placeE:
	.zero		1
	.type		_ZN40_INTERNAL_57897c6a_4_k_cu_3de9357e_282964cuda3std6ranges3__45__cpo9iter_moveE,@object
	.size		_ZN40_INTERNAL_57897c6a_4_k_cu_3de9357e_282964cuda3std6ranges3__45__cpo9iter_moveE,(_ZN40_INTERNAL_57897c6a_4_k_cu_3de9357e_282964cuda3std3__45__cpo5beginE - _ZN40_INTERNAL_57897c6a_4_k_cu_3de9357e_282964cuda3std6ranges3__45__cpo9iter_moveE)
_ZN40_INTERNAL_57897c6a_4_k_cu_3de9357e_282964cuda3std6ranges3__45__cpo9iter_moveE:
	.zero		1
	.type		_ZN40_INTERNAL_57897c6a_4_k_cu_3de9357e_282964cuda3std3__45__cpo5beginE,@object
	.size		_ZN40_INTERNAL_57897c6a_4_k_cu_3de9357e_282964cuda3std3__45__cpo5beginE,(_ZN40_INTERNAL_57897c6a_4_k_cu_3de9357e_282964cuda3std3__442_GLOBAL__N__57897c6a_4_k_cu_3de9357e_282966ignoreE - _ZN40_INTERNAL_57897c6a_4_k_cu_3de9357e_282964cuda3std3__45__cpo5beginE)
_ZN40_INTERNAL_57897c6a_4_k_cu_3de9357e_282964cuda3std3__45__cpo5beginE:
	.zero		1
	.type		_ZN40_INTERNAL_57897c6a_4_k_cu_3de9357e_282964cuda3std3__442_GLOBAL__N__57897c6a_4_k_cu_3de9357e_282966ignoreE,@object
	.size		_ZN40_INTERNAL_57897c6a_4_k_cu_3de9357e_282964cuda3std3__442_GLOBAL__N__57897c6a_4_k_cu_3de9357e_282966ignoreE,(_ZN40_INTERNAL_57897c6a_4_k_cu_3de9357e_282964cute7productE - _ZN40_INTERNAL_57897c6a_4_k_cu_3de9357e_282964cuda3std3__442_GLOBAL__N__57897c6a_4_k_cu_3de9357e_282966ignoreE)
_ZN40_INTERNAL_57897c6a_4_k_cu_3de9357e_282964cuda3std3__442_GLOBAL__N__57897c6a_4_k_cu_3de9357e_282966ignoreE:
	.zero		1
	.type		_ZN40_INTERNAL_57897c6a_4_k_cu_3de9357e_282964cute7productE,@object
	.size		_ZN40_INTERNAL_57897c6a_4_k_cu_3de9357e_282964cute7productE,(_ZN40_INTERNAL_57897c6a_4_k_cu_3de9357e_282964cuda3std3__45__cpo3endE - _ZN40_INTERNAL_57897c6a_4_k_cu_3de9357e_282964cute7productE)
_ZN40_INTERNAL_57897c6a_4_k_cu_3de9357e_282964cute7productE:
	.zero		1
	.type		_ZN40_INTERNAL_57897c6a_4_k_cu_3de9357e_282964cuda3std3__45__cpo3endE,@object
	.size		_ZN40_INTERNAL_57897c6a_4_k_cu_3de9357e_282964cuda3std3__45__cpo3endE,(_ZN40_INTERNAL_57897c6a_4_k_cu_3de9357e_282964cuda3std3__419piecewise_constructE - _ZN40_INTERNAL_57897c6a_4_k_cu_3de9357e_282964cuda3std3__45__cpo3endE)
_ZN40_INTERNAL_57897c6a_4_k_cu_3de9357e_282964cuda3std3__45__cpo3endE:
	.zero		1
	.type		_ZN40_INTERNAL_57897c6a_4_k_cu_3de9357e_282964cuda3std3__419piecewise_constructE,@object
	.size		_ZN40_INTERNAL_57897c6a_4_k_cu_3de9357e_282964cuda3std3__419piecewise_constructE,(_ZN40_INTERNAL_57897c6a_4_k_cu_3de9357e_282964cuda3std3__45__cpo4cendE - _ZN40_INTERNAL_57897c6a_4_k_cu_3de9357e_282964cuda3std3__419piecewise_constructE)
_ZN40_INTERNAL_57897c6a_4_k_cu_3de9357e_282964cuda3std3__419piecewise_constructE:
	.zero		1
	.type		_ZN40_INTERNAL_57897c6a_4_k_cu_3de9357e_282964cuda3std3__45__cpo4cendE,@object
	.size		_ZN40_INTERNAL_57897c6a_4_k_cu_3de9357e_282964cuda3std3__45__cpo4cendE,(_ZN40_INTERNAL_57897c6a_4_k_cu_3de9357e_282964cuda3std6ranges3__45__cpo4swapE - _ZN40_INTERNAL_57897c6a_4_k_cu_3de9357e_282964cuda3std3__45__cpo4cendE)
_ZN40_INTERNAL_57897c6a_4_k_cu_3de9357e_282964cuda3std3__45__cpo4cendE:
	.zero		1
	.type		_ZN40_INTERNAL_57897c6a_4_k_cu_3de9357e_282964cuda3std6ranges3__45__cpo4swapE,@object
	.size		_ZN40_INTERNAL_57897c6a_4_k_cu_3de9357e_282964cuda3std6ranges3__45__cpo4swapE,(.L_10 - _ZN40_INTERNAL_57897c6a_4_k_cu_3de9357e_282964cuda3std6ranges3__45__cpo4swapE)
_ZN40_INTERNAL_57897c6a_4_k_cu_3de9357e_282964cuda3std6ranges3__45__cpo4swapE:
	.zero		1
.L_10:


//--------------------- .nv.constant0._ZN7cutlass13device_kernelINS_4gemm6kernel13GemmUniversalIN4cute5tupleIJiiiiEEENS1_10collective13CollectiveMmaINS1_35MainloopSm100TmaUmmaWarpSpecializedILi8ELi2ELi4ENS5_IJNS4_1CILi4EEESB_NSA_ILi1EEEEEEEENS5_IJNSA_ILi128EEENSA_ILi64EEESG_EEEfNS5_IJlSC_lEEEfSI_NS4_8TiledMMAINS4_8MMA_AtomIJNS4_23SM100_MMA_TF32_2x1SM_SSINS_10tfloat32_tESM_fLi128ELi64ELNS4_4UMMA5MajorE0ELSO_0ELNSN_7ScaleInE0ELSP_0EEEEEENS4_6LayoutINS5_IJSC_SC_SC_EEENS5_IJNSA_ILi0EEESU_SU_EEEEENS5_IJNS4_10UnderscoreESX_SX_EEEEENS4_28SM100_TMA_2SM_LOAD_MULTICASTENS4_14ComposedLayoutINS4_7SwizzleILi3ELi4ELi3EEENS4_18smem_ptr_flag_bitsILi32EEENSS_INS5_IJNSA_ILi8EEENSA_ILi32EEEEEENS5_IJS17_SC_EEEEEEEvNS4_8identityES10_S1B_vS1C_EENS_8epilogue10collective18CollectiveEpilogueINS1E_23Sm100TmaWarpSpecializedILi3ELi2ELi16ELb1ELb0EEEJNS5_IJSG_SG_SG_EEENS5_IJNSS_ISG_SC_EENSS_INS5_IJNSA_ILi16EEENSA_ILi2EEEEEENS5_IJSC_S17_EEEEEEEEfSI_fSI_NS1E_6fusion15FusionCallbacksIS1I_NS1R_17LinearCombinationIffffLNS_15FloatRoundStyleE2EEES1J_S1Q_JEEENS4_5SM1004TMEM4LOAD26SM100_TMEM_LOAD_32dp32b16xENS4_13SM90_TMA_LOADENS11_INS12_ILi2ELi4ELi3EEES15_NSS_INS5_IJS16_S1L_EEENS5_IJS1L_SC_EEEEEEENS4_39AutoVectorizingCopyWithAssumedAlignmentILi128EEENS4_14SM90_TMA_STOREES26_S28_S28_EEEvvEEEEvNT_6ParamsE --------------------------
	.section	.nv.constant0._ZN7cutlass13device_kernelINS_4gemm6kernel13GemmUniversalIN4cute5tupleIJiiiiEEENS1_10collective13CollectiveMmaINS1_35MainloopSm100TmaUmmaWarpSpecializedILi8ELi2ELi4ENS5_IJNS4_1CILi4EEESB_NSA_ILi1EEEEEEEENS5_IJNSA_ILi128EEENSA_ILi64EEESG_EEEfNS5_IJlSC_lEEEfSI_NS4_8TiledMMAINS4_8MMA_AtomIJNS4_23SM100_MMA_TF32_2x1SM_SSINS_10tfloat32_tESM_fLi128ELi64ELNS4_4UMMA5MajorE0ELSO_0ELNSN_7ScaleInE0ELSP_0EEEEEENS4_6LayoutINS5_IJSC_SC_SC_EEENS5_IJNSA_ILi0EEESU_SU_EEEEENS5_IJNS4_10UnderscoreESX_SX_EEEEENS4_28SM100_TMA_2SM_LOAD_MULTICASTENS4_14ComposedLayoutINS4_7SwizzleILi3ELi4ELi3EEENS4_18smem_ptr_flag_bitsILi32EEENSS_INS5_IJNSA_ILi8EEENSA_ILi32EEEEEENS5_IJS17_SC_EEEEEEEvNS4_8identityES10_S1B_vS1C_EENS_8epilogue10collective18CollectiveEpilogueINS1E_23Sm100TmaWarpSpecializedILi3ELi2ELi16ELb1ELb0EEEJNS5_IJSG_SG_SG_EEENS5_IJNSS_ISG_SC_EENSS_INS5_IJNSA_ILi16EEENSA_ILi2EEEEEENS5_IJSC_S17_EEEEEEEEfSI_fSI_NS1E_6fusion15FusionCallbacksIS1I_NS1R_17LinearCombinationIffffLNS_15FloatRoundStyleE2EEES1J_S1Q_JEEENS4_5SM1004TMEM4LOAD26SM100_TMEM_LOAD_32dp32b16xENS4_13SM90_TMA_LOADENS11_INS12_ILi2ELi4ELi3EEES15_NSS_INS5_IJS16_S1L_EEENS5_IJS1L_SC_EEEEEEENS4_39AutoVectorizingCopyWithAssumedAlignmentILi128EEENS4_14SM90_TMA_STOREES26_S28_S28_EEEvvEEEEvNT_6ParamsE,"a",@progbits
	.sectionflags	@""
	.align	4
.nv.constant0._ZN7cutlass13device_kernelINS_4gemm6kernel13GemmUniversalIN4cute5tupleIJiiiiEEENS1_10collective13CollectiveMmaINS1_35MainloopSm100TmaUmmaWarpSpecializedILi8ELi2ELi4ENS5_IJNS4_1CILi4EEESB_NSA_ILi1EEEEEEEENS5_IJNSA_ILi128EEENSA_ILi64EEESG_EEEfNS5_IJlSC_lEEEfSI_NS4_8TiledMMAINS4_8MMA_AtomIJNS4_23SM100_MMA_TF32_2x1SM_SSINS_10tfloat32_tESM_fLi128ELi64ELNS4_4UMMA5MajorE0ELSO_0ELNSN_7ScaleInE0ELSP_0EEEEEENS4_6LayoutINS5_IJSC_SC_SC_EEENS5_IJNSA_ILi0EEESU_SU_EEEEENS5_IJNS4_10UnderscoreESX_SX_EEEEENS4_28SM100_TMA_2SM_LOAD_MULTICASTENS4_14ComposedLayoutINS4_7SwizzleILi3ELi4ELi3EEENS4_18smem_ptr_flag_bitsILi32EEENSS_INS5_IJNSA_ILi8EEENSA_ILi32EEEEEENS5_IJS17_SC_EEEEEEEvNS4_8identityES10_S1B_vS1C_EENS_8epilogue10collective18CollectiveEpilogueINS1E_23Sm100TmaWarpSpecializedILi3ELi2ELi16ELb1ELb0EEEJNS5_IJSG_SG_SG_EEENS5_IJNSS_ISG_SC_EENSS_INS5_IJNSA_ILi16EEENSA_ILi2EEEEEENS5_IJSC_S17_EEEEEEEEfSI_fSI_NS1E_6fusion15FusionCallbacksIS1I_NS1R_17LinearCombinationIffffLNS_15FloatRoundStyleE2EEES1J_S1Q_JEEENS4_5SM1004TMEM4LOAD26SM100_TMEM_LOAD_32dp32b16xENS4_13SM90_TMA_LOADENS11_INS12_ILi2ELi4ELi3EEES15_NSS_INS5_IJS16_S1L_EEENS5_IJS1L_SC_EEEEEEENS4_39AutoVectorizingCopyWithAssumedAlignmentILi128EEENS4_14SM90_TMA_STOREES26_S28_S28_EEEvvEEEEvNT_6ParamsE:
	.zero		2944


//--------------------- SYMBOLS --------------------------

	.type		.nv.reservedSmem.offset0,@object
	.size		.nv.reservedSmem.offset0,0x4
	.type		.nv.reservedSmem.cap,@object
	.size		.nv.reservedSmem.cap,0x4
	.type		__assertfail,@function
